	.target	sm_100

	.elftype	@"ET_EXEC"


//--------------------- .note.nv.tkinfo           --------------------------
	.section	.note.nv.tkinfo,"",@"SHT_NOTE"
	.sectionflags	@"SHF_NOTE_NV_TKINFO"
	.tkinfo
        /*0018*/ 	.word	0x00000081
        /*0030*/ 	.string	""
        /*0030*/ 	.string	"ptxas"
        /*0030*/ 	.string	"Cuda compilation tools, release 12.9, V12.9.86"
        /*0030*/ 	.string	"Build cuda_12.9.r12.9/compiler.36037853_0"
        /*0030*/ 	.string	"-regUsageLevel 10 -arch sm_100f -m 64 "



//--------------------- .note.nv.cuver            --------------------------
	.section	.note.nv.cuver,"",@"SHT_NOTE"
	.sectionflags	@"SHF_NOTE_NV_CUVER"
        /*0018*/ 	.short	0x0001
        /*001a*/ 	.short	0x0064
        /*001c*/ 	.short	0x0001
        /*001e*/ 	.short	0x0000
        /*0020*/ 	.short	0x0001
        /*0022*/ 	.short	0x0000


//--------------------- .nv.info                  --------------------------
	.section	.nv.info,"",@"SHT_CUDA_INFO"
	.align	4


	//----- nvinfo : EIATTR_REGCOUNT
	.align		4
        /*0000*/ 	.byte	0x04, 0x2f
        /*0002*/ 	.short	(.L_15 - .L_14)
	.align		4
.L_14:
        /*0004*/ 	.word	index@(_ZN9deep_gemm24sm100_fp8_gemm_1d1d_implILN4cute4UMMA5MajorE0ELS3_0ELj0ELj24576ELj1536ELj32ELj192ELj128ELj1ELj128ELj128ELj128ELj7ELj128ELj128ELj1ELb0ELj128ELNS_8GemmTypeE0ELb0EN7cutlass10bfloat16_tENS_16EpilogueIdentityEEEvPijjj14CUtensorMap_stS9_S9_S9_S9_)
        /*0008*/ 	.word	0x0000002f


	//----- nvinfo : EIATTR_FRAME_SIZE
	.align		4
.L_15:
        /*000c*/ 	.byte	0x04, 0x11
        /*000e*/ 	.short	(.L_17 - .L_16)
	.align		4
.L_16:
        /*0010*/ 	.word	index@($__internal_3_$__cuda_sm20_div_u16)
        /*0014*/ 	.word	0x00000000


	//----- nvinfo : EIATTR_FRAME_SIZE
	.align		4
.L_17:
        /*0018*/ 	.byte	0x04, 0x11
        /*001a*/ 	.short	(.L_19 - .L_18)
	.align		4
.L_18:
        /*001c*/ 	.word	index@($__internal_2_$__cuda_sm10x_tcgen05_guardrail_trap_unallocated_columns_being_dealloced)
        /*0020*/ 	.word	0x00000000


	//----- nvinfo : EIATTR_FRAME_SIZE
	.align		4
.L_19:
        /*0024*/ 	.byte	0x04, 0x11
        /*0026*/ 	.short	(.L_21 - .L_20)
	.align		4
.L_20:
        /*0028*/ 	.word	index@($__internal_1_$__cuda_sm10x_tcgen05_guardrail_trap_phase_invalid_during_alloc)
        /*002c*/ 	.word	0x00000000


	//----- nvinfo : EIATTR_FRAME_SIZE
	.align		4
.L_21:
        /*0030*/ 	.byte	0x04, 0x11
        /*0032*/ 	.short	(.L_23 - .L_22)
	.align		4
.L_22:
        /*0034*/ 	.word	index@($__internal_0_$__cuda_sm10x_tcgen05_guardrail_trap_col_being_dealloced_not_returned_by_alloc)
        /*0038*/ 	.word	0x00000000


	//----- nvinfo : EIATTR_FRAME_SIZE
	.align		4
.L_23:
        /*003c*/ 	.byte	0x04, 0x11
        /*003e*/ 	.short	(.L_25 - .L_24)
	.align		4
.L_24:
        /*0040*/ 	.word	index@(_ZN9deep_gemm24sm100_fp8_gemm_1d1d_implILN4cute4UMMA5MajorE0ELS3_0ELj0ELj24576ELj1536ELj32ELj192ELj128ELj1ELj128ELj128ELj128ELj7ELj128ELj128ELj1ELb0ELj128ELNS_8GemmTypeE0ELb0EN7cutlass10bfloat16_tENS_16EpilogueIdentityEEEvPijjj14CUtensorMap_stS9_S9_S9_S9_)
        /*0044*/ 	.word	0x00000000


	//----- nvinfo : EIATTR_MIN_STACK_SIZE
	.align		4
.L_25:
        /*0048*/ 	.byte	0x04, 0x12
        /*004a*/ 	.short	(.L_27 - .L_26)
	.align		4
.L_26:
        /*004c*/ 	.word	index@(_ZN9deep_gemm24sm100_fp8_gemm_1d1d_implILN4cute4UMMA5MajorE0ELS3_0ELj0ELj24576ELj1536ELj32ELj192ELj128ELj1ELj128ELj128ELj128ELj7ELj128ELj128ELj1ELb0ELj128ELNS_8GemmTypeE0ELb0EN7cutlass10bfloat16_tENS_16EpilogueIdentityEEEvPijjj14CUtensorMap_stS9_S9_S9_S9_)
        /*0050*/ 	.word	0x00000000
.L_27:


//--------------------- .nv.info._ZN9deep_gemm24sm100_fp8_gemm_1d1d_implILN4cute4UMMA5MajorE0ELS3_0ELj0ELj24576ELj1536ELj32ELj192ELj128ELj1ELj128ELj128ELj128ELj7ELj128ELj128ELj1ELb0ELj128ELNS_8GemmTypeE0ELb0EN7cutlass10bfloat16_tENS_16EpilogueIdentityEEEvPijjj14CUtensorMap_stS9_S9_S9_S9_ --------------------------
	.section	.nv.info._ZN9deep_gemm24sm100_fp8_gemm_1d1d_implILN4cute4UMMA5MajorE0ELS3_0ELj0ELj24576ELj1536ELj32ELj192ELj128ELj1ELj128ELj128ELj128ELj7ELj128ELj128ELj1ELb0ELj128ELNS_8GemmTypeE0ELb0EN7cutlass10bfloat16_tENS_16EpilogueIdentityEEEvPijjj14CUtensorMap_stS9_S9_S9_S9_,"",@"SHT_CUDA_INFO"
	.sectionflags	@""
	.align	4


	//----- nvinfo : EIATTR_CUDA_API_VERSION
	.align		4
        /*0000*/ 	.byte	0x04, 0x37
        /*0002*/ 	.short	(.L_29 - .L_28)
.L_28:
        /*0004*/ 	.word	0x00000081


	//----- nvinfo : EIATTR_KPARAM_INFO
	.align		4
.L_29:
        /*0008*/ 	.byte	0x04, 0x17
        /*000a*/ 	.short	(.L_31 - .L_30)
.L_30:
        /*000c*/ 	.word	0x00000000
        /*0010*/ 	.short	0x0008
        /*0012*/ 	.short	0x0240
        /*0014*/ 	.byte	0x00, 0xf0, 0x01, 0x02


	//----- nvinfo : EIATTR_KPARAM_INFO
	.align		4
.L_31:
        /*0018*/ 	.byte	0x04, 0x17
        /*001a*/ 	.short	(.L_33 - .L_32)
.L_32:
        /*001c*/ 	.word	0x00000000
        /*0020*/ 	.short	0x0007
        /*0022*/ 	.short	0x01c0
        /*0024*/ 	.byte	0x00, 0xf0, 0x01, 0x02


	//----- nvinfo : EIATTR_KPARAM_INFO
	.align		4
.L_33:
        /*0028*/ 	.byte	0x04, 0x17
        /*002a*/ 	.short	(.L_35 - .L_34)
.L_34:
        /*002c*/ 	.word	0x00000000
        /*0030*/ 	.short	0x0006
        /*0032*/ 	.short	0x0140
        /*0034*/ 	.byte	0x00, 0xf0, 0x01, 0x02


	//----- nvinfo : EIATTR_KPARAM_INFO
	.align		4
.L_35:
        /*0038*/ 	.byte	0x04, 0x17
        /*003a*/ 	.short	(.L_37 - .L_36)
.L_36:
        /*003c*/ 	.word	0x00000000
        /*0040*/ 	.short	0x0005
        /*0042*/ 	.short	0x00c0
        /*0044*/ 	.byte	0x00, 0xf0, 0x01, 0x02


	//----- nvinfo : EIATTR_KPARAM_INFO
	.align		4
.L_37:
        /*0048*/ 	.byte	0x04, 0x17
        /*004a*/ 	.short	(.L_39 - .L_38)
.L_38:
        /*004c*/ 	.word	0x00000000
        /*0050*/ 	.short	0x0004
        /*0052*/ 	.short	0x0040
        /*0054*/ 	.byte	0x00, 0xf0, 0x01, 0x02


	//----- nvinfo : EIATTR_KPARAM_INFO
	.align		4
.L_39:
        /*0058*/ 	.byte	0x04, 0x17
        /*005a*/ 	.short	(.L_41 - .L_40)
.L_40:
        /*005c*/ 	.word	0x00000000
        /*0060*/ 	.short	0x0003
        /*0062*/ 	.short	0x0010
        /*0064*/ 	.byte	0x00, 0xf0, 0x11, 0x00


	//----- nvinfo : EIATTR_KPARAM_INFO
	.align		4
.L_41:
        /*0068*/ 	.byte	0x04, 0x17
        /*006a*/ 	.short	(.L_43 - .L_42)
.L_42:
        /*006c*/ 	.word	0x00000000
        /*0070*/ 	.short	0x0002
        /*0072*/ 	.short	0x000c
        /*0074*/ 	.byte	0x00, 0xf0, 0x11, 0x00


	//----- nvinfo : EIATTR_KPARAM_INFO
	.align		4
.L_43:
        /*0078*/ 	.byte	0x04, 0x17
        /*007a*/ 	.short	(.L_45 - .L_44)
.L_44:
        /*007c*/ 	.word	0x00000000
        /*0080*/ 	.short	0x0001
        /*0082*/ 	.short	0x0008
        /*0084*/ 	.byte	0x00, 0xf0, 0x11, 0x00


	//----- nvinfo : EIATTR_KPARAM_INFO
	.align		4
.L_45:
        /*0088*/ 	.byte	0x04, 0x17
        /*008a*/ 	.short	(.L_47 - .L_46)
.L_46:
        /*008c*/ 	.word	0x00000000
        /*0090*/ 	.short	0x0000
        /*0092*/ 	.short	0x0000
        /*0094*/ 	.byte	0x00, 0xf5, 0x21, 0x00


	//----- nvinfo : EIATTR_AT_ENTRY_FRAGMENTS
	.align		4
.L_47:
        /*0098*/ 	.byte	0x04, 0x4f
        /*009a*/ 	.short	(.L_49 - .L_48)


	//   ....[0]....
.L_48:
        /*009c*/ 	.word	0x00000004


	//----- nvinfo : EIATTR_RESERVED_SMEM_USED
	.align		4
.L_49:
        /*00a0*/ 	.byte	0x01, 0x41
	.zero		2


	//----- nvinfo : EIATTR_SPARSE_MMA_MASK
	.align		4
        /*00a4*/ 	.byte	0x03, 0x50
        /*00a6*/ 	.short	0x0000


	//----- nvinfo : EIATTR_TCGEN05_1CTA_USED
	.align		4
        /*00a8*/ 	.byte	0x01, 0x51
	.zero		2


	//----- nvinfo : EIATTR_MAXREG_COUNT
	.align		4
        /*00ac*/ 	.byte	0x03, 0x1b
        /*00ae*/ 	.short	0x00ff


	//----- nvinfo : EIATTR_NUM_BARRIERS
	.align		4
        /*00b0*/ 	.byte	0x02, 0x4c
        /*00b2*/ 	.byte	0x09
	.zero		1


	//----- nvinfo : EIATTR_INT_WARP_WIDE_INSTR_OFFSETS
	.align		4
        /*00b4*/ 	.byte	0x04, 0x31
        /*00b6*/ 	.short	(.L_51 - .L_50)


	//   ....[0]....
.L_50:
        /*00b8*/ 	.word	0x00004440


	//   ....[1]....
        /*00bc*/ 	.word	0x00004460


	//----- nvinfo : EIATTR_COOP_GROUP_MASK_REGIDS
	.align		4
.L_51:
        /*00c0*/ 	.byte	0x04, 0x29
        /*00c2*/ 	.short	(.L_53 - .L_52)


	//   ....[0]....
.L_52:
        /*00c4*/ 	.word	0xffffffff


	//   ....[1]....
        /*00c8*/ 	.word	0xffffffff


	//   ....[2]....
        /*00cc*/ 	.word	0xffffffff


	//   ....[3]....
        /*00d0*/ 	.word	0xffffffff


	//   ....[4]....
        /*00d4*/ 	.word	0xffffffff


	//   ....[5]....
        /*00d8*/ 	.word	0xffffffff


	//   ....[6]....
        /*00dc*/ 	.word	0xffffffff


	//   ....[7]....
        /*00e0*/ 	.word	0xffffffff


	//   ....[8]....
        /*00e4*/ 	.word	0xffffffff


	//   ....[9]....
        /*00e8*/ 	.word	0xffffffff


	//   ....[10]....
        /*00ec*/ 	.word	0xffffffff


	//   ....[11]....
        /*00f0*/ 	.word	0xffffffff


	//   ....[12]....
        /*00f4*/ 	.word	0xffffffff


	//   ....[13]....
        /*00f8*/ 	.word	0xffffffff


	//----- nvinfo : EIATTR_COOP_GROUP_INSTR_OFFSETS
	.align		4
.L_53:
        /*00fc*/ 	.byte	0x04, 0x28
        /*00fe*/ 	.short	(.L_55 - .L_54)


	//   ....[0]....
.L_54:
        /*0100*/ 	.word	0x00000030


	//   ....[1]....
        /*0104*/ 	.word	0x000004c0


	//   ....[2]....
        /*0108*/ 	.word	0x00000780


	//   ....[3]....
        /*010c*/ 	.word	0x00000d00


	//   ....[4]....
        /*0110*/ 	.word	0x00000d20


	//   ....[5]....
        /*0114*/ 	.word	0x00000d40


	//   ....[6]....
        /*0118*/ 	.word	0x00000f90


	//   ....[7]....
        /*011c*/ 	.word	0x00000fc0


	//   ....[8]....
        /*0120*/ 	.word	0x00000fe0


	//   ....[9]....
        /*0124*/ 	.word	0x00002cf0


	//   ....[10]....
        /*0128*/ 	.word	0x00002da0


	//   ....[11]....
        /*012c*/ 	.word	0x00002e50


	//   ....[12]....
        /*0130*/ 	.word	0x00004370


	//   ....[13]....
        /*0134*/ 	.word	0x00004520


	//----- nvinfo : EIATTR_VRC_CTA_INIT_COUNT
	.align		4
.L_55:
        /*0138*/ 	.byte	0x02, 0x4a
        /*013a*/ 	.byte	0x80
	.zero		1


	//----- nvinfo : EIATTR_MBARRIER_INSTR_OFFSETS
	.align		4
        /*013c*/ 	.byte	0x04, 0x39
        /*013e*/ 	.short	(.L_57 - .L_56)


	//   ....[0]....
.L_56:
        /*0140*/ 	.word	0x000002f0
        /*0144*/ 	.word	0x000000ff
        /*0148*/ 	.word	0x00035a00
        /*014c*/ 	.short	0x0100
        /*014e*/ 	.byte	0x06
	.zero		1


	//   ....[1]....
        /*0150*/ 	.word	0x00000300
        /*0154*/ 	.word	0x000000ff
        /*0158*/ 	.word	0x00035a38
        /*015c*/ 	.short	0x0100
        /*015e*/ 	.byte	0x06
	.zero		1


	//   ....[2]....
        /*0160*/ 	.word	0x00000310
        /*0164*/ 	.word	0x000000ff
        /*0168*/ 	.word	0x00035a70
        /*016c*/ 	.short	0x0100
        /*016e*/ 	.byte	0x06
	.zero		1


	//   ....[3]....
        /*0170*/ 	.word	0x00000320
        /*0174*/ 	.word	0x000000ff
        /*0178*/ 	.word	0x00035a08
        /*017c*/ 	.short	0x0100
        /*017e*/ 	.byte	0x06
	.zero		1


	//   ....[4]....
        /*0180*/ 	.word	0x00000330
        /*0184*/ 	.word	0x000000ff
        /*0188*/ 	.word	0x00035a40
        /*018c*/ 	.short	0x0100
        /*018e*/ 	.byte	0x06
	.zero		1


	//   ....[5]....
        /*0190*/ 	.word	0x00000340
        /*0194*/ 	.word	0x000000ff
        /*0198*/ 	.word	0x00035a78
        /*019c*/ 	.short	0x0100
        /*019e*/ 	.byte	0x06
	.zero		1


	//   ....[6]....
        /*01a0*/ 	.word	0x00000350
        /*01a4*/ 	.word	0x000000ff
        /*01a8*/ 	.word	0x00035a10
        /*01ac*/ 	.short	0x0100
        /*01ae*/ 	.byte	0x06
	.zero		1


	//   ....[7]....
        /*01b0*/ 	.word	0x00000360
        /*01b4*/ 	.word	0x000000ff
        /*01b8*/ 	.word	0x00035a48
        /*01bc*/ 	.short	0x0100
        /*01be*/ 	.byte	0x06
	.zero		1


	//   ....[8]....
        /*01c0*/ 	.word	0x00000370
        /*01c4*/ 	.word	0x000000ff
        /*01c8*/ 	.word	0x00035a80
        /*01cc*/ 	.short	0x0100
        /*01ce*/ 	.byte	0x06
	.zero		1


	//   ....[9]....
        /*01d0*/ 	.word	0x00000380
        /*01d4*/ 	.word	0x000000ff
        /*01d8*/ 	.word	0x00035a18
        /*01dc*/ 	.short	0x0100
        /*01de*/ 	.byte	0x06
	.zero		1


	//   ....[10]....
        /*01e0*/ 	.word	0x00000390
        /*01e4*/ 	.word	0x000000ff
        /*01e8*/ 	.word	0x00035a50
        /*01ec*/ 	.short	0x0100
        /*01ee*/ 	.byte	0x06
	.zero		1


	//   ....[11]....
        /*01f0*/ 	.word	0x000003a0
        /*01f4*/ 	.word	0x000000ff
        /*01f8*/ 	.word	0x00035a88
        /*01fc*/ 	.short	0x0100
        /*01fe*/ 	.byte	0x06
	.zero		1


	//   ....[12]....
        /*0200*/ 	.word	0x000003b0
        /*0204*/ 	.word	0x000000ff
        /*0208*/ 	.word	0x00035a20
        /*020c*/ 	.short	0x0100
        /*020e*/ 	.byte	0x06
	.zero		1


	//   ....[13]....
        /*0210*/ 	.word	0x000003c0
        /*0214*/ 	.word	0x000000ff
        /*0218*/ 	.word	0x00035a58
        /*021c*/ 	.short	0x0100
        /*021e*/ 	.byte	0x06
	.zero		1


	//   ....[14]....
        /*0220*/ 	.word	0x000003d0
        /*0224*/ 	.word	0x000000ff
        /*0228*/ 	.word	0x00035a90
        /*022c*/ 	.short	0x0100
        /*022e*/ 	.byte	0x06
	.zero		1


	//   ....[15]....
        /*0230*/ 	.word	0x000003e0
        /*0234*/ 	.word	0x000000ff
        /*0238*/ 	.word	0x00035a28
        /*023c*/ 	.short	0x0100
        /*023e*/ 	.byte	0x06
	.zero		1


	//   ....[16]....
        /*0240*/ 	.word	0x000003f0
        /*0244*/ 	.word	0x000000ff
        /*0248*/ 	.word	0x00035a60
        /*024c*/ 	.short	0x0100
        /*024e*/ 	.byte	0x06
	.zero		1


	//   ....[17]....
        /*0250*/ 	.word	0x00000400
        /*0254*/ 	.word	0x000000ff
        /*0258*/ 	.word	0x00035a98
        /*025c*/ 	.short	0x0100
        /*025e*/ 	.byte	0x06
	.zero		1


	//   ....[18]....
        /*0260*/ 	.word	0x00000410
        /*0264*/ 	.word	0x000000ff
        /*0268*/ 	.word	0x00035a30
        /*026c*/ 	.short	0x0100
        /*026e*/ 	.byte	0x06
	.zero		1


	//   ....[19]....
        /*0270*/ 	.word	0x00000420
        /*0274*/ 	.word	0x000000ff
        /*0278*/ 	.word	0x00035a68
        /*027c*/ 	.short	0x0100
        /*027e*/ 	.byte	0x06
	.zero		1


	//   ....[20]....
        /*0280*/ 	.word	0x00000430
        /*0284*/ 	.word	0x000000ff
        /*0288*/ 	.word	0x00035aa0
        /*028c*/ 	.short	0x0100
        /*028e*/ 	.byte	0x06
	.zero		1


	//   ....[21]....
        /*0290*/ 	.word	0x00000440
        /*0294*/ 	.word	0x000000ff
        /*0298*/ 	.word	0x00035aa8
        /*029c*/ 	.short	0x0100
        /*029e*/ 	.byte	0x06
	.zero		1


	//   ....[22]....
        /*02a0*/ 	.word	0x00000450
        /*02a4*/ 	.word	0x000000ff
        /*02a8*/ 	.word	0x00035ab8
        /*02ac*/ 	.short	0x0100
        /*02ae*/ 	.byte	0x06
	.zero		1


	//   ....[23]....
        /*02b0*/ 	.word	0x00000460
        /*02b4*/ 	.word	0x000000ff
        /*02b8*/ 	.word	0x00035ab0
        /*02bc*/ 	.short	0x0100
        /*02be*/ 	.byte	0x06
	.zero		1


	//   ....[24]....
        /*02c0*/ 	.word	0x00000470
        /*02c4*/ 	.word	0x000000ff
        /*02c8*/ 	.word	0x00035ac0
        /*02cc*/ 	.short	0x0100
        /*02ce*/ 	.byte	0x06
	.zero		1


	//   ....[25]....
        /*02d0*/ 	.word	0x00000af0
        /*02d4*/ 	.word	0x00000000
        /*02d8*/ 	.word	0x00035ab8
        /*02dc*/ 	.short	0x010a
        /*02de*/ 	.byte	0x08
	.zero		1


	//   ....[26]....
        /*02e0*/ 	.word	0x00000b90
        /*02e4*/ 	.word	0x000000ff
        /*02e8*/ 	.word	0x00035a70
        /*02ec*/ 	.short	0x010a
        /*02ee*/ 	.byte	0x0d
	.zero		1


	//   ....[27]....
        /*02f0*/ 	.word	0x00000f60
        /*02f4*/ 	.word	0x000000ff
        /*02f8*/ 	.word	0x00035a70
        /*02fc*/ 	.short	0x010a
        /*02fe*/ 	.byte	0x09
	.zero		1


	//   ....[28]....
        /*0300*/ 	.word	0x00001540
        /*0304*/ 	.word	0x000000ff
        /*0308*/ 	.word	0x00000038
        /*030c*/ 	.short	0x010a
        /*030e*/ 	.byte	0x0d
	.zero		1


	//   ....[29]....
        /*0310*/ 	.word	0x00001910
        /*0314*/ 	.word	0x000000ff
        /*0318*/ 	.word	0x00000038
        /*031c*/ 	.short	0x010a
        /*031e*/ 	.byte	0x09
	.zero		1


	//   ....[30]....
        /*0320*/ 	.word	0x00001aa0
        /*0324*/ 	.word	0x000000ff
        /*0328*/ 	.word	0x00000038
        /*032c*/ 	.short	0x010a
        /*032e*/ 	.byte	0x0d
	.zero		1


	//   ....[31]....
        /*0330*/ 	.word	0x00001c00
        /*0334*/ 	.word	0x000000ff
        /*0338*/ 	.word	0x00000038
        /*033c*/ 	.short	0x010a
        /*033e*/ 	.byte	0x09
	.zero		1


	//   ....[32]....
        /*0340*/ 	.word	0x00001d80
        /*0344*/ 	.word	0x000000ff
        /*0348*/ 	.word	0x00000038
        /*034c*/ 	.short	0x010a
        /*034e*/ 	.byte	0x0d
	.zero		1


	//   ....[33]....
        /*0350*/ 	.word	0x00001f70
        /*0354*/ 	.word	0x000000ff
        /*0358*/ 	.word	0x00000038
        /*035c*/ 	.short	0x010a
        /*035e*/ 	.byte	0x25
	.zero		1


	//   ....[34]....
        /*0360*/ 	.word	0x000020f0
        /*0364*/ 	.word	0x000000ff
        /*0368*/ 	.word	0x00000038
        /*036c*/ 	.short	0x010a
        /*036e*/ 	.byte	0x0d
	.zero		1


	//   ....[35]....
        /*0370*/ 	.word	0x00002240
        /*0374*/ 	.word	0x000000ff
        /*0378*/ 	.word	0x00000038
        /*037c*/ 	.short	0x010a
        /*037e*/ 	.byte	0x09
	.zero		1


	//   ....[36]....
        /*0380*/ 	.word	0x000023c0
        /*0384*/ 	.word	0x000000ff
        /*0388*/ 	.word	0x00000038
        /*038c*/ 	.short	0x010a
        /*038e*/ 	.byte	0x0d
	.zero		1


	//   ....[37]....
        /*0390*/ 	.word	0x000025a0
        /*0394*/ 	.word	0x000000ff
        /*0398*/ 	.word	0x00000038
        /*039c*/ 	.short	0x010a
        /*039e*/ 	.byte	0x25
	.zero		1


	//   ....[38]....
        /*03a0*/ 	.word	0x00002730
        /*03a4*/ 	.word	0x000000ff
        /*03a8*/ 	.word	0x00000038
        /*03ac*/ 	.short	0x010a
        /*03ae*/ 	.byte	0x0d
	.zero		1


	//   ....[39]....
        /*03b0*/ 	.word	0x00002860
        /*03b4*/ 	.word	0x000000ff
        /*03b8*/ 	.word	0x00000038
        /*03bc*/ 	.short	0x010a
        /*03be*/ 	.byte	0x11
	.zero		1


	//   ....[40]....
        /*03c0*/ 	.word	0x00002ba0
        /*03c4*/ 	.word	0x00000003
        /*03c8*/ 	.word	0x00035a00
        /*03cc*/ 	.short	0x010a
        /*03ce*/ 	.byte	0xff
	.zero		1


	//   ....[41]....
        /*03d0*/ 	.word	0x00002f40
        /*03d4*/ 	.word	0x00000003
        /*03d8*/ 	.word	0x00000000
        /*03dc*/ 	.short	0x0101
        /*03de*/ 	.byte	0xff
	.zero		1


	//   ....[42]....
        /*03e0*/ 	.word	0x000032b0
        /*03e4*/ 	.word	0x00000004
        /*03e8*/ 	.word	0x00035aa8
        /*03ec*/ 	.short	0x010a
        /*03ee*/ 	.byte	0x0b
	.zero		1


	//   ....[43]....
        /*03f0*/ 	.word	0x00004230
        /*03f4*/ 	.word	0x000000ff
        /*03f8*/ 	.word	0x00000000
        /*03fc*/ 	.short	0x0101
        /*03fe*/ 	.byte	0x04
	.zero		1


	//   ....[44]....
        /*0400*/ 	.word	0x00004570
        /*0404*/ 	.word	0x00000000
        /*0408*/ 	.word	0x00035ab8
        /*040c*/ 	.short	0x010a
        /*040e*/ 	.byte	0xff
	.zero		1


	//   ....[45]....
        /*0410*/ 	.word	0x000045e0
        /*0414*/ 	.word	0x00000002
        /*0418*/ 	.word	0x00035a70
        /*041c*/ 	.short	0x010a
        /*041e*/ 	.byte	0xff
	.zero		1


	//   ....[46]....
        /*0420*/ 	.word	0x00004650
        /*0424*/ 	.word	0x00000000
        /*0428*/ 	.word	0x00035a70
        /*042c*/ 	.short	0x010a
        /*042e*/ 	.byte	0xff
	.zero		1


	//   ....[47]....
        /*0430*/ 	.word	0x000046c0
        /*0434*/ 	.word	0x00000007
        /*0438*/ 	.word	0x00000038
        /*043c*/ 	.short	0x010a
        /*043e*/ 	.byte	0xff
	.zero		1


	//   ....[48]....
        /*0440*/ 	.word	0x00004730
        /*0444*/ 	.word	0x00000000
        /*0448*/ 	.word	0x00000038
        /*044c*/ 	.short	0x010a
        /*044e*/ 	.byte	0xff
	.zero		1


	//   ....[49]....
        /*0450*/ 	.word	0x000047a0
        /*0454*/ 	.word	0x00000000
        /*0458*/ 	.word	0x00000038
        /*045c*/ 	.short	0x010a
        /*045e*/ 	.byte	0xff
	.zero		1


	//   ....[50]....
        /*0460*/ 	.word	0x00004810
        /*0464*/ 	.word	0x00000000
        /*0468*/ 	.word	0x00000038
        /*046c*/ 	.short	0x010a
        /*046e*/ 	.byte	0xff
	.zero		1


	//   ....[51]....
        /*0470*/ 	.word	0x00004880
        /*0474*/ 	.word	0x00000000
        /*0478*/ 	.word	0x00000038
        /*047c*/ 	.short	0x010a
        /*047e*/ 	.byte	0xff
	.zero		1


	//   ....[52]....
        /*0480*/ 	.word	0x000048f0
        /*0484*/ 	.word	0x00000000
        /*0488*/ 	.word	0x00000038
        /*048c*/ 	.short	0x010a
        /*048e*/ 	.byte	0xff
	.zero		1


	//   ....[53]....
        /*0490*/ 	.word	0x00004960
        /*0494*/ 	.word	0x00000000
        /*0498*/ 	.word	0x00000038
        /*049c*/ 	.short	0x010a
        /*049e*/ 	.byte	0xff
	.zero		1


	//   ....[54]....
        /*04a0*/ 	.word	0x000049d0
        /*04a4*/ 	.word	0x00000000
        /*04a8*/ 	.word	0x00000038
        /*04ac*/ 	.short	0x010a
        /*04ae*/ 	.byte	0xff
	.zero		1


	//   ....[55]....
        /*04b0*/ 	.word	0x00004a40
        /*04b4*/ 	.word	0x00000000
        /*04b8*/ 	.word	0x00000038
        /*04bc*/ 	.short	0x010a
        /*04be*/ 	.byte	0xff
	.zero		1


	//   ....[56]....
        /*04c0*/ 	.word	0x00004ac0
        /*04c4*/ 	.word	0x00000004
        /*04c8*/ 	.word	0x00000038
        /*04cc*/ 	.short	0x010a
        /*04ce*/ 	.byte	0xff
	.zero		1


	//   ....[57]....
        /*04d0*/ 	.word	0x00004b40
        /*04d4*/ 	.word	0x00000004
        /*04d8*/ 	.word	0x00000038
        /*04dc*/ 	.short	0x010a
        /*04de*/ 	.byte	0xff
	.zero		1


	//   ....[58]....
        /*04e0*/ 	.word	0x00004bb0
        /*04e4*/ 	.word	0x00000000
        /*04e8*/ 	.word	0x00000038
        /*04ec*/ 	.short	0x010a
        /*04ee*/ 	.byte	0xff
	.zero		1


	//   ....[59]....
        /*04f0*/ 	.word	0x00004c10
        /*04f4*/ 	.word	0x00000003
        /*04f8*/ 	.word	0x00035a00
        /*04fc*/ 	.short	0x010a
        /*04fe*/ 	.byte	0xff
	.zero		1


	//   ....[60]....
        /*0500*/ 	.word	0x00004c90
        /*0504*/ 	.word	0x00000004
        /*0508*/ 	.word	0x00035aa8
        /*050c*/ 	.short	0x010a
        /*050e*/ 	.byte	0xff
	.zero		1


	//----- nvinfo : EIATTR_NUM_MBARRIERS
	.align		4
.L_57:
        /*0510*/ 	.byte	0x03, 0x38
        /*0512*/ 	.short	0x0019


	//----- nvinfo : EIATTR_EXIT_INSTR_OFFSETS
	.align		4
        /*0514*/ 	.byte	0x04, 0x1c
        /*0516*/ 	.short	(.L_59 - .L_58)


	//   ....[0]....
.L_58:
        /*0518*/ 	.word	0x00000840


	//   ....[1]....
        /*051c*/ 	.word	0x00000870


	//   ....[2]....
        /*0520*/ 	.word	0x00000940


	//   ....[3]....
        /*0524*/ 	.word	0x000012e0


	//   ....[4]....
        /*0528*/ 	.word	0x00001320


	//   ....[5]....
        /*052c*/ 	.word	0x00001350


	//   ....[6]....
        /*0530*/ 	.word	0x00002930


	//   ....[7]....
        /*0534*/ 	.word	0x000029a0


	//   ....[8]....
        /*0538*/ 	.word	0x000029d0


	//   ....[9]....
        /*053c*/ 	.word	0x00002f90


	//   ....[10]....
        /*0540*/ 	.word	0x00004530


	//----- nvinfo : EIATTR_MAX_THREADS
	.align		4
.L_59:
        /*0544*/ 	.byte	0x04, 0x05
        /*0546*/ 	.short	(.L_61 - .L_60)
.L_60:
        /*0548*/ 	.word	0x00000100
        /*054c*/ 	.word	0x00000001
        /*0550*/ 	.word	0x00000001


	//----- nvinfo : EIATTR_CRS_STACK_SIZE
	.align		4
.L_61:
        /*0554*/ 	.byte	0x04, 0x1e
        /*0556*/ 	.short	(.L_63 - .L_62)
.L_62:
        /*0558*/ 	.word	0x00000000


	//----- nvinfo : EIATTR_CBANK_PARAM_SIZE
	.align		4
.L_63:
        /*055c*/ 	.byte	0x03, 0x19
        /*055e*/ 	.short	0x02c0


	//----- nvinfo : EIATTR_PARAM_CBANK
	.align		4
        /*0560*/ 	.byte	0x04, 0x0a
        /*0562*/ 	.short	(.L_65 - .L_64)
	.align		4
.L_64:
        /*0564*/ 	.word	index@(.nv.constant0._ZN9deep_gemm24sm100_fp8_gemm_1d1d_implILN4cute4UMMA5MajorE0ELS3_0ELj0ELj24576ELj1536ELj32ELj192ELj128ELj1ELj128ELj128ELj128ELj7ELj128ELj128ELj1ELb0ELj128ELNS_8GemmTypeE0ELb0EN7cutlass10bfloat16_tENS_16EpilogueIdentityEEEvPijjj14CUtensorMap_stS9_S9_S9_S9_)
        /*0568*/ 	.short	0x0380
        /*056a*/ 	.short	0x02c0


	//----- nvinfo : EIATTR_SW_WAR
	.align		4
.L_65:
        /*056c*/ 	.byte	0x04, 0x36
        /*056e*/ 	.short	(.L_67 - .L_66)
.L_66:
        /*0570*/ 	.word	0x00000008
.L_67:


//--------------------- .nv.compat                --------------------------
	.section	.nv.compat,"",@"SHT_CUDA_COMPAT_INFO"
	.align	4
        /*0000*/ 	.byte	0x02, 0x02, 0x02, 0x00, 0x02, 0x05, 0x05, 0x00, 0x02, 0x03, 0x01, 0x00, 0x02, 0x06, 0x01, 0x00


//--------------------- .nv.callgraph             --------------------------
	.section	.nv.callgraph,"",@"SHT_CUDA_CALLGRAPH"
	.align	4
	.sectionentsize	8
	.align		4
        /*0000*/ 	.word	0x00000000
	.align		4
        /*0004*/ 	.word	0xffffffff
	.align		4
        /*0008*/ 	.word	0x00000000
	.align		4
        /*000c*/ 	.word	0xfffffffe
	.align		4
        /*0010*/ 	.word	0x00000000
	.align		4
        /*0014*/ 	.word	0xfffffffd
	.align		4
        /*0018*/ 	.word	0x00000000
	.align		4
        /*001c*/ 	.word	0xfffffffc


//--------------------- .nv.constant4             --------------------------
	.section	.nv.constant4,"a",@progbits
	.align	8
	.align		8
.nv.constant4:
        /*0000*/ 	.dword	_ZN45_INTERNAL_8a61ec33_9_kernel_cu_bfd8de72_944364cuda3std3__45__cpo5beginE
	.align		8
        /*0008*/ 	.dword	_ZN45_INTERNAL_8a61ec33_9_kernel_cu_bfd8de72_944364cuda3std3__45__cpo3endE
	.align		8
        /*0010*/ 	.dword	_ZN45_INTERNAL_8a61ec33_9_kernel_cu_bfd8de72_944364cuda3std3__45__cpo6cbeginE
	.align		8
        /*0018*/ 	.dword	_ZN45_INTERNAL_8a61ec33_9_kernel_cu_bfd8de72_944364cuda3std3__45__cpo4cendE
	.align		8
        /*0020*/ 	.dword	_ZN45_INTERNAL_8a61ec33_9_kernel_cu_bfd8de72_944364cuda3std3__447_GLOBAL__N__8a61ec33_9_kernel_cu_bfd8de72_944366ignoreE
	.align		8
        /*0028*/ 	.dword	_ZN45_INTERNAL_8a61ec33_9_kernel_cu_bfd8de72_944364cuda3std3__419piecewise_constructE
	.align		8
        /*0030*/ 	.dword	_ZN45_INTERNAL_8a61ec33_9_kernel_cu_bfd8de72_944364cuda3std3__48in_placeE
	.align		8
        /*0038*/ 	.dword	_ZN45_INTERNAL_8a61ec33_9_kernel_cu_bfd8de72_944364cuda3std6ranges3__45__cpo4swapE
	.align		8
        /*0040*/ 	.dword	_ZN45_INTERNAL_8a61ec33_9_kernel_cu_bfd8de72_944364cuda3std6ranges3__45__cpo9iter_moveE
	.align		8
        /*0048*/ 	.dword	_ZN45_INTERNAL_8a61ec33_9_kernel_cu_bfd8de72_944364cute7productE
	.align		8
        /*0050*/ 	.dword	_ZN45_INTERNAL_8a61ec33_9_kernel_cu_bfd8de72_944364cute1_E


//--------------------- .text._ZN9deep_gemm24sm100_fp8_gemm_1d1d_implILN4cute4UMMA5MajorE0ELS3_0ELj0ELj24576ELj1536ELj32ELj192ELj128ELj1ELj128ELj128ELj128ELj7ELj128ELj128ELj1ELb0ELj128ELNS_8GemmTypeE0ELb0EN7cutlass10bfloat16_tENS_16EpilogueIdentityEEEvPijjj14CUtensorMap_stS9_S9_S9_S9_ --------------------------
	.section	.text._ZN9deep_gemm24sm100_fp8_gemm_1d1d_implILN4cute4UMMA5MajorE0ELS3_0ELj0ELj24576ELj1536ELj32ELj192ELj128ELj1ELj128ELj128ELj128ELj7ELj128ELj128ELj1ELb0ELj128ELNS_8GemmTypeE0ELb0EN7cutlass10bfloat16_tENS_16EpilogueIdentityEEEvPijjj14CUtensorMap_stS9_S9_S9_S9_,"ax",@progbits
	.align	128
        .global         _ZN9deep_gemm24sm100_fp8_gemm_1d1d_implILN4cute4UMMA5MajorE0ELS3_0ELj0ELj24576ELj1536ELj32ELj192ELj128ELj1ELj128ELj128ELj128ELj7ELj128ELj128ELj1ELb0ELj128ELNS_8GemmTypeE0ELb0EN7cutlass10bfloat16_tENS_16EpilogueIdentityEEEvPijjj14CUtensorMap_stS9_S9_S9_S9_
        .type           _ZN9deep_gemm24sm100_fp8_gemm_1d1d_implILN4cute4UMMA5MajorE0ELS3_0ELj0ELj24576ELj1536ELj32ELj192ELj128ELj1ELj128ELj128ELj128ELj7ELj128ELj128ELj1ELb0ELj128ELNS_8GemmTypeE0ELb0EN7cutlass10bfloat16_tENS_16EpilogueIdentityEEEvPijjj14CUtensorMap_stS9_S9_S9_S9_,@function
        .size           _ZN9deep_gemm24sm100_fp8_gemm_1d1d_implILN4cute4UMMA5MajorE0ELS3_0ELj0ELj24576ELj1536ELj32ELj192ELj128ELj1ELj128ELj128ELj128ELj7ELj128ELj128ELj1ELb0ELj128ELNS_8GemmTypeE0ELb0EN7cutlass10bfloat16_tENS_16EpilogueIdentityEEEvPijjj14CUtensorMap_stS9_S9_S9_S9_,(.L_x_89 - _ZN9deep_gemm24sm100_fp8_gemm_1d1d_implILN4cute4UMMA5MajorE0ELS3_0ELj0ELj24576ELj1536ELj32ELj192ELj128ELj1ELj128ELj128ELj128ELj7ELj128ELj128ELj1ELb0ELj128ELNS_8GemmTypeE0ELb0EN7cutlass10bfloat16_tENS_16EpilogueIdentityEEEvPijjj14CUtensorMap_stS9_S9_S9_S9_)
        .other          _ZN9deep_gemm24sm100_fp8_gemm_1d1d_implILN4cute4UMMA5MajorE0ELS3_0ELj0ELj24576ELj1536ELj32ELj192ELj128ELj1ELj128ELj128ELj128ELj7ELj128ELj128ELj1ELb0ELj128ELNS_8GemmTypeE0ELb0EN7cutlass10bfloat16_tENS_16EpilogueIdentityEEEvPijjj14CUtensorMap_stS9_S9_S9_S9_,@"STO_CUDA_ENTRY STV_DEFAULT"
_ZN9deep_gemm24sm100_fp8_gemm_1d1d_implILN4cute4UMMA5MajorE0ELS3_0ELj0ELj24576ELj1536ELj32ELj192ELj128ELj1ELj128ELj128ELj128ELj7ELj128ELj128ELj1ELb0ELj128ELNS_8GemmTypeE0ELb0EN7cutlass10bfloat16_tENS_16EpilogueIdentityEEEvPijjj14CUtensorMap_stS9_S9_S9_S9_:
.text._ZN9deep_gemm24sm100_fp8_gemm_1d1d_implILN4cute4UMMA5MajorE0ELS3_0ELj0ELj24576ELj1536ELj32ELj192ELj128ELj1ELj128ELj128ELj128ELj7ELj128ELj128ELj1ELb0ELj128ELNS_8GemmTypeE0ELb0EN7cutlass10bfloat16_tENS_16EpilogueIdentityEEEvPijjj14CUtensorMap_stS9_S9_S9_S9_:
[----:B------:R-:W1:Y:S01]  /*0000*/  LDC R1, c[0x0][0x37c] ;  /* 0x0000df00ff017b82 */ /* 0x000e620000000800 */
[----:B------:R-:W2:Y:S02]  /*0010*/  S2R R0, SR_TID.X ;  /* 0x0000000000007919 */ /* 0x000ea40000002100 */
[----:B--2---:R-:W-:-:S06]  /*0020*/  SHF.R.U32.HI R0, RZ, 0x5, R0 ;  /* 0x00000005ff007819 */ /* 0x004fcc0000011600 */
[----:B------:R-:W2:Y:S02]  /*0030*/  SHFL.IDX PT, R0, R0, RZ, 0x1f ;  /* 0x00001fff00007589 */ /* 0x000ea400000e0000 */
[----:B--2---:R-:W-:-:S13]  /*0040*/  ISETP.NE.AND P0, PT, R0, 0x2, PT ;  /* 0x000000020000780c */ /* 0x004fda0003f05270 */
[----:B-1----:R-:W-:Y:S05]  /*0050*/  @!P0 BRA `(.L_x_0) ;  /* 0x0000000400148947 */ /* 0x002fea0003800000 */
[----:B------:R-:W-:-:S13]  /*0060*/  ISETP.NE.AND P0, PT, R0, 0x1, PT ;  /* 0x000000010000780c */ /* 0x000fda0003f05270 */
[----:B------:R-:W-:Y:S05]  /*0070*/  @!P0 BRA `(.L_x_1) ;  /* 0x0000000000608947 */ /* 0x000fea0003800000 */
[----:B------:R-:W-:-:S13]  /*0080*/  ISETP.NE.AND P0, PT, R0, RZ, PT ;  /* 0x000000ff0000720c */ /* 0x000fda0003f05270 */
[----:B------:R-:W-:Y:S05]  /*0090*/  @P0 BRA `(.L_x_2) ;  /* 0x0000000400bc0947 */ /* 0x000fea0003800000 */
[----:B------:R-:W-:Y:S01]  /*00a0*/  ELECT P0, URZ, PT ;  /* 0x0000000000ff782f */ /* 0x000fe20003800000 */
[----:B------:R-:W-:-:S12]  /*00b0*/  BSSY.RECONVERGENT B0, `(.L_x_3) ;  /* 0x0000013000007945 */ /* 0x000fd80003800200 */
[----:B------:R-:W-:Y:S05]  /*00c0*/  @!P0 BRA `(.L_x_4) ;  /* 0x0000000000448947 */ /* 0x000fea0003800000 */
[----:B------:R-:W1:Y:S02]  /*00d0*/  LDCU.64 UR4, c[0x0][0x348] ;  /* 0x00006900ff0477ac */ /* 0x000e640008000a00 */
[----:B-1----:R-:W-:Y:S02]  /*00e0*/  UIADD3 UR12, UP4, UPT, UR4, 0x40, URZ ;  /* 0x00000040040c7890 */ /* 0x002fe4000ff9e0ff */
[----:B------:R-:W-:Y:S02]  /*00f0*/  UIADD3 UR10, UP3, UPT, UR4, 0xc0, URZ ;  /* 0x000000c0040a7890 */ /* 0x000fe4000ff7e0ff */
[----:B------:R-:W-:Y:S02]  /*0100*/  UIADD3 UR8, UP2, UPT, UR4, 0x140, URZ ;  /* 0x0000014004087890 */ /* 0x000fe4000ff5e0ff */
[----:B------:R-:W-:Y:S02]  /*0110*/  UIADD3 UR6, UP1, UPT, UR4, 0x1c0, URZ ;  /* 0x000001c004067890 */ /* 0x000fe4000ff3e0ff */
[----:B------:R-:W-:-:S02]  /*0120*/  UIADD3 UR4, UP0, UPT, UR4, 0x240, URZ ;  /* 0x0000024004047890 */ /* 0x000fc4000ff1e0ff */
[----:B------:R-:W-:Y:S02]  /*0130*/  UIADD3.X UR13, UPT, UPT, URZ, UR5, URZ, UP4, !UPT ;  /* 0x00000005ff0d7290 */ /* 0x000fe4000a7fe4ff */
[----:B------:R-:W-:Y:S02]  /*0140*/  UIADD3.X UR11, UPT, UPT, URZ, UR5, URZ, UP3, !UPT ;  /* 0x00000005ff0b7290 */ /* 0x000fe40009ffe4ff */
[----:B------:R-:W-:Y:S02]  /*0150*/  UIADD3.X UR9, UPT, UPT, URZ, UR5, URZ, UP2, !UPT ;  /* 0x00000005ff097290 */ /* 0x000fe400097fe4ff */
[----:B------:R-:W-:Y:S02]  /*0160*/  UIADD3.X UR7, UPT, UPT, URZ, UR5, URZ, UP1, !UPT ;  /* 0x00000005ff077290 */ /* 0x000fe40008ffe4ff */
[----:B------:R-:W-:Y:S01]  /*0170*/  UIADD3.X UR5, UPT, UPT, URZ, UR5, URZ, UP0, !UPT ;  /* 0x00000005ff057290 */ /* 0x000fe200087fe4ff */
[----:B------:R1:W-:Y:S02]  /*0180*/  UTMACCTL.PF [UR12] ;  /* 0x000000000c0079b9 */ /* 0x0003e40008040000 */
[----:B------:R1:W-:Y:S02]  /*0190*/  UTMACCTL.PF [UR10] ;  /* 0x000000000a0079b9 */ /* 0x0003e40008040000 */
[----:B------:R1:W-:Y:S02]  /*01a0*/  UTMACCTL.PF [UR8] ;  /* 0x00000000080079b9 */ /* 0x0003e40008040000 */
[----:B------:R1:W-:Y:S02]  /*01b0*/  UTMACCTL.PF [UR6] ;  /* 0x00000000060079b9 */ /* 0x0003e40008040000 */
[----:B------:R1:W-:Y:S02]  /*01c0*/  UTMACCTL.PF [UR4] ;  /* 0x00000000040079b9 */ /* 0x0003e40008040000 */
[----:B-1----:R-:W-:Y:S01]  /*01d0*/  NOP ;  /* 0x0000000000007918 */ /* 0x002fe20000000000 */
.L_x_4:
[----:B------:R-:W-:Y:S05]  /*01e0*/  BSYNC.RECONVERGENT B0 ;  /* 0x0000000000007941 */ /* 0x000fea0003800200 */
.L_x_3:
[----:B------:R-:W-:Y:S05]  /*01f0*/  BRA `(.L_x_2) ;  /* 0x0000000400647947 */ /* 0x000fea0003800000 */
.L_x_1:
[----:B------:R-:W-:Y:S01]  /*0200*/  ELECT P0, URZ, PT ;  /* 0x0000000000ff782f */ /* 0x000fe20003800000 */
[----:B------:R-:W-:-:S12]  /*0210*/  BSSY.RECONVERGENT B0, `(.L_x_5) ;  /* 0x0000028000007945 */ /* 0x000fd80003800200 */
[----:B------:R-:W-:Y:S05]  /*0220*/  @!P0 BRA `(.L_x_6) ;  /* 0x0000000000988947 */ /* 0x000fea0003800000 */
[----:B------:R-:W1:Y:S01]  /*0230*/  S2UR UR6, SR_CgaCtaId ;  /* 0x00000000000679c3 */ /* 0x000e620000008800 */
[----:B------:R-:W-:Y:S01]  /*0240*/  UMOV UR7, 0x400 ;  /* 0x0000040000077882 */ /* 0x000fe20000000000 */
[----:B------:R-:W-:Y:S01]  /*0250*/  UMOV UR5, 0x1 ;  /* 0x0000000100057882 */ /* 0x000fe20000000000 */
[----:B------:R-:W-:Y:S01]  /*0260*/  UMOV UR4, 0x20 ;  /* 0x0000002000047882 */ /* 0x000fe20000000000 */
[----:B------:R-:W-:-:S04]  /*0270*/  UIADD3 UR8, UPT, UPT, -UR5, 0x100000, URZ ;  /* 0x0010000005087890 */ /* 0x000fc8000fffe1ff */
[----:B------:R-:W-:Y:S02]  /*0280*/  USHF.L.U32 UR9, UR8, 0xb, URZ ;  /* 0x0000000b08097899 */ /* 0x000fe400080006ff */
[----:B------:R-:W-:Y:S02]  /*0290*/  USHF.L.U32 UR8, UR8, 0x1, URZ ;  /* 0x0000000108087899 */ /* 0x000fe400080006ff */
[----:B------:R-:W-:-:S04]  /*02a0*/  UIADD3 UR4, UPT, UPT, -UR4, 0x100000, URZ ;  /* 0x0010000004047890 */ /* 0x000fc8000fffe1ff */
[----:B------:R-:W-:Y:S02]  /*02b0*/  USHF.L.U32 UR5, UR4, 0xb, URZ ;  /* 0x0000000b04057899 */ /* 0x000fe400080006ff */
[----:B------:R-:W-:Y:S02]  /*02c0*/  USHF.L.U32 UR4, UR4, 0x1, URZ ;  /* 0x0000000104047899 */ /* 0x000fe400080006ff */
[----:B-1----:R-:W-:Y:S01]  /*02d0*/  ULEA UR6, UR6, UR7, 0x18 ;  /* 0x0000000706067291 */ /* 0x002fe2000f8ec0ff */
[----:B------:R-:W1:Y:S11]  /*02e0*/  FENCE.VIEW.ASYNC.S ;  /* 0x00000000000073c6 */ /* 0x000e760000000000 */
[----:B-1----:R1:W2:Y:S01]  /*02f0*/  SYNCS.EXCH.64 URZ, [UR6+0x35a00], UR8 ;  /* 0x035a000806ff75b2 */ /* 0x0022a20008000100 */
[----:B------:R1:W3:Y:S01]  /*0300*/  SYNCS.EXCH.64 URZ, [UR6+0x35a38], UR8 ;  /* 0x035a380806ff75b2 */ /* 0x0002e20008000100 */
[----:B------:R1:W4:Y:S01]  /*0310*/  SYNCS.EXCH.64 URZ, [UR6+0x35a70], UR4 ;  /* 0x035a700406ff75b2 */ /* 0x0003220008000100 */
[----:B------:R1:W5:Y:S01]  /*0320*/  SYNCS.EXCH.64 URZ, [UR6+0x35a08], UR8 ;  /* 0x035a080806ff75b2 */ /* 0x0003620008000100 */
[----:B------:R1:W1:Y:S01]  /*0330*/  SYNCS.EXCH.64 URZ, [UR6+0x35a40], UR8 ;  /* 0x035a400806ff75b2 */ /* 0x0002620008000100 */
        /* <DEDUP_REMOVED lines=20> */
[----:B--23--:R-:W-:Y:S01]  /*0480*/  NOP ;  /* 0x0000000000007918 */ /* 0x00cfe20000000000 */
.L_x_6:
[----:B-1----:R-:W-:Y:S05]  /*0490*/  BSYNC.RECONVERGENT B0 ;  /* 0x0000000000007941 */ /* 0x002fea0003800200 */
.L_x_5:
[----:B------:R-:W-:Y:S05]  /*04a0*/  BRA `(.L_x_2) ;  /* 0x0000000000b87947 */ /* 0x000fea0003800000 */
.L_x_0:
[----:B------:R-:W1:Y:S01]  /*04b0*/  S2UR UR6, SR_CgaCtaId ;  /* 0x00000000000679c3 */ /* 0x000e620000008800 */
[----:B------:R-:W-:Y:S01]  /*04c0*/  NOP ;  /* 0x0000000000007918 */ /* 0x000fe20000000000 */
[----:B------:R-:W-:Y:S01]  /*04d0*/  UMOV UR4, 0x40 ;  /* 0x0000004000047882 */ /* 0x000fe20000000000 */
[----:B------:R-:W-:Y:S01]  /*04e0*/  UMOV UR5, 0x400 ;  /* 0x0000040000057882 */ /* 0x000fe20000000000 */
[----:B-1----:R-:W-:Y:S02]  /*04f0*/  ULEA UR4, UR6, UR4, 0x18 ;  /* 0x0000000406047291 */ /* 0x002fe4000f8ec0ff */
[----:B------:R-:W-:-:S07]  /*0500*/  ULEA UR5, UR6, UR5, 0x18 ;  /* 0x0000000506057291 */ /* 0x000fce000f8ec0ff */
[----:B------:R-:W1:Y:S02]  /*0510*/  LDS.U8 R2, [UR4] ;  /* 0x00000004ff027984 */ /* 0x000e640008000000 */
[----:B-1----:R-:W-:-:S13]  /*0520*/  ISETP.NE.AND P0, PT, R2, RZ, PT ;  /* 0x000000ff0200720c */ /* 0x002fda0003f05270 */
[----:B------:R-:W-:Y:S05]  /*0530*/  @P0 BRA `(.L_x_7) ;  /* 0x00000000007c0947 */ /* 0x000fea0003800000 */
[----:B------:R-:W-:-:S13]  /*0540*/  ELECT P0, URZ, PT ;  /* 0x0000000000ff782f */ /* 0x000fda0003800000 */
[----:B------:R-:W-:Y:S05]  /*0550*/  @!P0 BRA `(.L_x_8) ;  /* 0x0000000000848947 */ /* 0x000fea0003800000 */
[----:B------:R-:W-:Y:S01]  /*0560*/  UMOV UR4, 0x10 ;  /* 0x0000001000047882 */ /* 0x000fe20000000000 */
[----:B------:R-:W-:-:S04]  /*0570*/  IMAD.MOV.U32 R3, RZ, RZ, 0xffff ;  /* 0x0000ffffff037424 */ /* 0x000fc800078e00ff */
[----:B------:R-:W-:Y:S04]  /*0580*/  DEPBAR.LE SB1, 0x36 ;  /* 0x00009d800000791a */ /* 0x000fe80000000000 */
[----:B------:R-:W1:Y:S02]  /*0590*/  UTCATOMSWS.FIND_AND_SET.ALIGN UP0, UR4, UR4 ;  /* 0x00000004000475e3 */ /* 0x000e640008000800 */
[----:B-1----:R-:W-:Y:S01]  /*05a0*/  PLOP3.LUT P0, PT, PT, PT, UP0, 0x80, 0x8 ;  /* 0x000000000008781c */ /* 0x002fe20003f0f008 */
[----:B------:R-:W-:-:S03]  /*05b0*/  IMAD.U32 R4, RZ, RZ, UR4 ;  /* 0x00000004ff047e24 */ /* 0x000fc6000f8e00ff */
[----:B------:R-:W-:-:S04]  /*05c0*/  SEL R2, RZ, 0xffffffff, !P0 ;  /* 0xffffffffff027807 */ /* 0x000fc80004000000 */
[----:B------:R-:W-:Y:S01]  /*05d0*/  ISETP.NE.AND P0, PT, R2, RZ, PT ;  /* 0x000000ff0200720c */ /* 0x000fe20003f05270 */
[----:B------:R-:W-:-:S12]  /*05e0*/  IMAD.MOV.U32 R2, RZ, RZ, 0x1 ;  /* 0x00000001ff027424 */ /* 0x000fd800078e00ff */
[----:B------:R-:W-:Y:S05]  /*05f0*/  @P0 BRA `(.L_x_9) ;  /* 0x0000000000240947 */ /* 0x000fea0003800000 */
.L_x_10:
[----:B------:R-:W-:Y:S05]  /*0600*/  NANOSLEEP 0x64 ;  /* 0x000000640000795d */ /* 0x000fea0003800000 */
[----:B------:R-:W-:-:S05]  /*0610*/  UMOV UR4, 0x10 ;  /* 0x0000001000047882 */ /* 0x000fca0000000000 */
[----:B------:R-:W-:Y:S04]  /*0620*/  DEPBAR.LE SB1, 0x36 ;  /* 0x00009d800000791a */ /* 0x000fe80000000000 */
[----:B------:R-:W1:Y:S02]  /*0630*/  UTCATOMSWS.FIND_AND_SET.ALIGN UP0, UR4, UR4 ;  /* 0x00000004000475e3 */ /* 0x000e640008000800 */
[----:B-1----:R-:W-:-:S04]  /*0640*/  PLOP3.LUT P0, PT, PT, PT, UP0, 0x80, 0x8 ;  /* 0x000000000008781c */ /* 0x002fc80003f0f008 */
[----:B------:R-:W-:-:S04]  /*0650*/  SEL R4, RZ, 0xffffffff, !P0 ;  /* 0xffffffffff047807 */ /* 0x000fc80004000000 */
[----:B------:R-:W-:Y:S01]  /*0660*/  ISETP.NE.AND P0, PT, R4, RZ, PT ;  /* 0x000000ff0400720c */ /* 0x000fe20003f05270 */
[----:B------:R-:W-:-:S12]  /*0670*/  IMAD.U32 R4, RZ, RZ, UR4 ;  /* 0x00000004ff047e24 */ /* 0x000fd8000f8e00ff */
[----:B------:R-:W-:Y:S05]  /*0680*/  @!P0 BRA `(.L_x_10) ;  /* 0xfffffffc00dc8947 */ /* 0x000fea000383ffff */
.L_x_9:
[C---:B------:R-:W-:Y:S01]  /*0690*/  VIADD R5, R4.reuse, 0x10 ;  /* 0x0000001004057836 */ /* 0x040fe20000000000 */
[----:B------:R-:W-:Y:S01]  /*06a0*/  UMOV UR4, 0x50 ;  /* 0x0000005000047882 */ /* 0x000fe20000000000 */
[----:B------:R-:W-:Y:S01]  /*06b0*/  SHF.L.U32 R3, R3, R4, RZ ;  /* 0x0000000403037219 */ /* 0x000fe200000006ff */
[----:B------:R-:W-:Y:S01]  /*06c0*/  ULEA UR4, UR6, UR4, 0x18 ;  /* 0x0000000406047291 */ /* 0x000fe2000f8ec0ff */
[----:B------:R-:W-:Y:S01]  /*06d0*/  IMAD.SHL.U32 R4, R4, 0x20, RZ ;  /* 0x0000002004047824 */ /* 0x000fe200078e00ff */
[----:B------:R-:W-:-:S04]  /*06e0*/  SHF.L.U32 R2, R2, R5, RZ ;  /* 0x0000000502027219 */ /* 0x000fc800000006ff */
[----:B------:R-:W-:-:S05]  /*06f0*/  LOP3.LUT R2, R2, R3, RZ, 0xfc, !PT ;  /* 0x0000000302027212 */ /* 0x000fca00078efcff */
[----:B------:R1:W-:Y:S04]  /*0700*/  ATOMS.OR RZ, [UR4], R2 ;  /* 0x00000002ffff798c */ /* 0x0003e8000b000004 */
[----:B------:R1:W-:Y:S01]  /*0710*/  STS [UR5+0x35ac8], R4 ;  /* 0x035ac804ff007988 */ /* 0x0003e20008000805 */
[----:B------:R-:W-:Y:S05]  /*0720*/  BRA `(.L_x_8) ;  /* 0x0000000000107947 */ /* 0x000fea0003800000 */
.L_x_7:
[----:B------:R-:W-:-:S05]  /*0730*/  MOV R2, 0xffffffff ;  /* 0xffffffff00027802 */ /* 0x000fca0000000f00 */
[----:B------:R1:W-:Y:S02]  /*0740*/  STS [UR5+0x35ac8], R2 ;  /* 0x035ac802ff007988 */ /* 0x0003e40008000805 */
[----:B-1----:R-:W-:Y:S02]  /*0750*/  MOV R2, 0x770 ;  /* 0x0000077000027802 */ /* 0x002fe40000000f00 */
[----:B------:R-:W-:Y:S05]  /*0760*/  CALL.REL.NOINC `($__internal_1_$__cuda_sm10x_tcgen05_guardrail_trap_phase_invalid_during_alloc) ;  /* 0x0000004400687944 */ /* 0x000fea0003c00000 */
.L_x_8:
[----:B------:R-:W-:Y:S05]  /*0770*/  WARPSYNC.ALL ;  /* 0x0000000000007948 */ /* 0x000fea0003800000 */
[----:B------:R-:W-:Y:S01]  /*0780*/  NOP ;  /* 0x0000000000007918 */ /* 0x000fe20000000000 */
.L_x_2:
[----:B-1----:R-:W1:Y:S01]  /*0790*/  LDC R2, c[0x0][0x388] ;  /* 0x0000e200ff027b82 */ /* 0x002e620000000800 */
[----:B------:R-:W2:Y:S07]  /*07a0*/  S2R R5, SR_LANEID ;  /* 0x0000000000057919 */ /* 0x000eae0000000000 */
[----:B----45:R-:W-:Y:S01]  /*07b0*/  BAR.SYNC.DEFER_BLOCKING 0x0 ;  /* 0x0000000000007b1d */ /* 0x030fe20000010000 */
[----:B------:R-:W-:Y:S01]  /*07c0*/  ISETP.GT.AND P0, PT, R0, 0x1, PT ;  /* 0x000000010000780c */ /* 0x000fe20003f04270 */
[----:B-1----:R-:W-:-:S05]  /*07d0*/  VIADD R2, R2, 0x1f ;  /* 0x0000001f02027836 */ /* 0x002fca0000000000 */
[----:B------:R-:W-:-:S05]  /*07e0*/  SHF.R.U32.HI R26, RZ, 0x5, R2 ;  /* 0x00000005ff1a7819 */ /* 0x000fca0000011602 */
[----:B------:R-:W-:Y:S02]  /*07f0*/  IMAD.SHL.U32 R4, R26, 0x80, RZ ;  /* 0x000000801a047824 */ /* 0x000fe400078e00ff */
[----:B--2---:R-:W-:Y:S05]  /*0800*/  @P0 BRA `(.L_x_11) ;  /* 0x0000002000580947 */ /* 0x004fea0003800000 */
[----:B------:R-:W-:-:S13]  /*0810*/  ISETP.NE.AND P0, PT, R0, RZ, PT ;  /* 0x000000ff0000720c */ /* 0x000fda0003f05270 */
[----:B------:R-:W-:Y:S05]  /*0820*/  @!P0 BRA `(.L_x_12) ;  /* 0x0000000800b88947 */ /* 0x000fea0003800000 */
[----:B------:R-:W-:-:S13]  /*0830*/  ISETP.NE.AND P0, PT, R0, 0x1, PT ;  /* 0x000000010000780c */ /* 0x000fda0003f05270 */
[----:B------:R-:W-:Y:S05]  /*0840*/  @P0 EXIT ;  /* 0x000000000000094d */ /* 0x000fea0003800000 */
[----:B------:R-:W1:Y:S02]  /*0850*/  S2UR UR5, SR_CgaCtaId ;  /* 0x00000000000579c3 */ /* 0x000e640000008800 */
[----:B-1----:R-:W-:-:S13]  /*0860*/  ISETP.NE.AND P0, PT, RZ, UR5, PT ;  /* 0x00000005ff007c0c */ /* 0x002fda000bf05270 */
[----:B------:R-:W-:Y:S05]  /*0870*/  @P0 EXIT ;  /* 0x000000000000094d */ /* 0x000fea0003800000 */
[----:B------:R-:W1:Y:S01]  /*0880*/  S2UR UR4, SR_CTAID.X ;  /* 0x00000000000479c3 */ /* 0x000e620000002500 */
[----:B------:R-:W-:Y:S01]  /*0890*/  UMOV UR8, 0x400 ;  /* 0x0000040000087882 */ /* 0x000fe20000000000 */
[----:B------:R-:W-:Y:S01]  /*08a0*/  ISETP.GE.U32.AND P1, PT, R5, 0x7, PT ;  /* 0x000000070500780c */ /* 0x000fe20003f26070 */
[----:B------:R-:W-:-:S04]  /*08b0*/  ULEA UR8, UR5, UR8, 0x18 ;  /* 0x0000000805087291 */ /* 0x000fc8000f8ec0ff */
[----:B------:R-:W-:Y:S02]  /*08c0*/  UIADD3 UR6, UPT, UPT, UR8, 0x9000, URZ ;  /* 0x0000900008067890 */ /* 0x000fe4000fffe0ff */
[----:B------:R-:W-:Y:S02]  /*08d0*/  UIADD3 UR5, UPT, UPT, UR8, 0x2000, URZ ;  /* 0x0000200008057890 */ /* 0x000fe4000fffe0ff */
[----:B------:R-:W-:Y:S02]  /*08e0*/  USHF.R.U32.HI UR6, URZ, 0x4, UR6 ;  /* 0x00000004ff067899 */ /* 0x000fe40008011606 */
[----:B------:R-:W-:Y:S02]  /*08f0*/  USHF.R.U32.HI UR5, URZ, 0x4, UR5 ;  /* 0x00000004ff057899 */ /* 0x000fe40008011605 */
[----:B------:R-:W-:Y:S02]  /*0900*/  ULOP3.LUT UR6, UR6, 0x3fc0, URZ, 0xc0, !UPT ;  /* 0x00003fc006067892 */ /* 0x000fe4000f8ec0ff */
[----:B------:R-:W-:-:S04]  /*0910*/  ULOP3.LUT UR5, UR5, 0x3fc0, URZ, 0xc0, !UPT ;  /* 0x00003fc005057892 */ /* 0x000fc8000f8ec0ff */
[----:B------:R-:W-:Y:S01]  /*0920*/  IMAD.U32 R8, RZ, RZ, UR6 ;  /* 0x00000006ff087e24 */ /* 0x000fe2000f8e00ff */
[----:B-1----:R-:W-:-:S13]  /*0930*/  ISETP.LE.U32.AND P0, PT, R4, UR4, PT ;  /* 0x0000000404007c0c */ /* 0x002fda000bf03070 */
[----:B------:R-:W-:Y:S05]  /*0940*/  @P0 EXIT ;  /* 0x000000000000094d */ /* 0x000fea0003800000 */
[----:B------:R-:W-:Y:S01]  /*0950*/  ULOP3.LUT UR4, URZ, UR4, URZ, 0x33, !UPT ;  /* 0x00000004ff047292 */ /* 0x000fe2000f8e33ff */
[C---:B------:R-:W-:Y:S01]  /*0960*/  IMAD R8, R5.reuse, 0x600, R8 ;  /* 0x0000060005087824 */ /* 0x040fe200078e0208 */
[----:B------:R-:W-:Y:S01]  /*0970*/  LEA R9, R5, UR5, 0x8 ;  /* 0x0000000505097c11 */ /* 0x000fe2000f8e40ff */
[----:B------:R-:W-:Y:S01]  /*0980*/  IMAD.MOV.U32 R3, RZ, RZ, RZ ;  /* 0x000000ffff037224 */ /* 0x000fe200078e00ff */
[----:B------:R-:W-:Y:S01]  /*0990*/  UMOV UR18, URZ ;  /* 0x000000ff00127c82 */ /* 0x000fe20008000000 */
[----:B------:R-:W-:Y:S01]  /*09a0*/  UMOV UR15, URZ ;  /* 0x000000ff000f7c82 */ /* 0x000fe20008000000 */
[----:B------:R-:W-:Y:S01]  /*09b0*/  VIADD R7, R4, UR4 ;  /* 0x0000000404077c36 */ /* 0x000fe20008000000 */
[----:B------:R-:W-:Y:S01]  /*09c0*/  SEL R9, R9, RZ, !P1 ;  /* 0x000000ff09097207 */ /* 0x000fe20004800000 */
[----:B------:R-:W-:Y:S01]  /*09d0*/  UMOV UR6, 0x180 ;  /* 0x0000018000067882 */ /* 0x000fe20000000000 */
[----:B------:R-:W-:Y:S01]  /*09e0*/  SEL R8, R8, RZ, !P1 ;  /* 0x000000ff08087207 */ /* 0x000fe20004800000 */
[----:B------:R-:W-:Y:S01]  /*09f0*/  UMOV UR7, 0x184 ;  /* 0x0000018400077882 */ /* 0x000fe20000000000 */
[----:B------:R-:W-:Y:S01]  /*0a00*/  SHF.R.U32.HI R7, RZ, 0x7, R7 ;  /* 0x00000007ff077819 */ /* 0x000fe20000011607 */
[----:B------:R-:W-:Y:S01]  /*0a10*/  UMOV UR4, 0x180 ;  /* 0x0000018000047882 */ /* 0x000fe20000000000 */
[----:B------:R-:W-:-:S05]  /*0a20*/  UMOV UR5, 0x184 ;  /* 0x0000018400057882 */ /* 0x000fca0000000000 */
.L_x_19:
[----:B------:R-:W-:Y:S01]  /*0a30*/  USHF.R.U32.HI UR10, URZ, 0x1, UR18 ;  /* 0x00000001ff0a7899 */ /* 0x000fe20008011612 */
[----:B------:R-:W-:Y:S01]  /*0a40*/  HFMA2 R6, -RZ, RZ, 0, 5.9604644775390625e-08 ;  /* 0x00000001ff067431 */ /* 0x000fe200000001ff */
[----:B------:R-:W-:Y:S02]  /*0a50*/  USHF.L.U32 UR9, UR18, 0x3, URZ ;  /* 0x0000000312097899 */ /* 0x000fe400080006ff */
[----:B------:R-:W-:Y:S02]  /*0a60*/  ULOP3.LUT UR10, UR10, 0x1, URZ, 0xc, !UPT ;  /* 0x000000010a0a7892 */ /* 0x000fe4000f8e0cff */
[----:B------:R-:W-:Y:S02]  /*0a70*/  ULOP3.LUT UR9, UR9, 0x8, URZ, 0xc0, !UPT ;  /* 0x0000000809097892 */ /* 0x000fe4000f8ec0ff */
[----:B------:R-:W-:Y:S02]  /*0a80*/  USHF.L.U32 UR10, UR10, 0x1f, URZ ;  /* 0x0000001f0a0a7899 */ /* 0x000fe400080006ff */
[----:B------:R-:W-:-:S02]  /*0a90*/  ULOP3.LUT UR12, UR18, 0x1, URZ, 0xc0, !UPT ;  /* 0x00000001120c7892 */ /* 0x000fc4000f8ec0ff */
[----:B------:R-:W-:Y:S01]  /*0aa0*/  MOV R0, UR9 ;  /* 0x0000000900007c02 */ /* 0x000fe20008000f00 */
[----:B------:R-:W-:Y:S01]  /*0ab0*/  UIADD3 UR9, UPT, UPT, UR8, UR9, URZ ;  /* 0x0000000908097290 */ /* 0x000fe2000fffe0ff */
[----:B------:R-:W-:Y:S01]  /*0ac0*/  MOV R5, UR10 ;  /* 0x0000000a00057c02 */ /* 0x000fe20008000f00 */
[----:B------:R-:W-:Y:S02]  /*0ad0*/  UIMAD UR12, UR12, 0xc0, URZ ;  /* 0x000000c00c0c78a4 */ /* 0x000fe4000f8e02ff */
[----:B------:R-:W-:Y:S01]  /*0ae0*/  UIADD3 UR11, UPT, UPT, UR9, 0x35aa8, URZ ;  /* 0x00035aa8090b7890 */ /* 0x000fe2000fffe0ff */
[----:B------:R-:W1:Y:S02]  /*0af0*/  SYNCS.PHASECHK.TRANS64.TRYWAIT P0, [R0+UR8+0x35ab8], R5 ;  /* 0x035ab805000075a7 */ /* 0x000e640008001108 */
[----:B-1----:R-:W-:Y:S09]  /*0b00*/  @!P0 BRA `(.L_x_13) ;  /* 0x00000038008c8947 */ /* 0x002ff20003800000 */
.L_x_52:
[----:B------:R-:W-:Y:S01]  /*0b10*/  NOP ;  /* 0x0000000000007918 */ /* 0x000fe20000000000 */
[----:B------:R-:W-:Y:S01]  /*0b20*/  UMOV UR17, 0xa ;  /* 0x0000000a00117882 */ /* 0x000fe20000000000 */
[----:B------:R-:W-:-:S05]  /*0b30*/  UMOV UR16, 0xfffffff4 ;  /* 0xfffffff400107882 */ /* 0x000fca0000000000 */
.L_x_18:
[----:B------:R-:W-:Y:S01]  /*0b40*/  ULEA UR13, UR15, UR8, 0x3 ;  /* 0x000000080f0d7291 */ /* 0x000fe2000f8e18ff */
[----:B-1----:R-:W-:Y:S01]  /*0b50*/  SHF.L.U32 R5, R3, 0x1f, RZ ;  /* 0x0000001f03057819 */ /* 0x002fe200000006ff */
[----:B------:R-:W-:Y:S01]  /*0b60*/  UIADD3 UR14, UPT, UPT, UR16, 0xc, URZ ;  /* 0x0000000c100e7890 */ /* 0x000fe2000fffe0ff */
[----:B------:R-:W-:Y:S03]  /*0b70*/  MOV R0, UR15 ;  /* 0x0000000f00007c02 */ /* 0x000fe60008000f00 */
[----:B------:R-:W-:Y:S03]  /*0b80*/  ULOP3.LUT UP0, UR14, UR14, 0x2, URZ, 0xc0, !UPT ;  /* 0x000000020e0e7892 */ /* 0x000fe6000f80c0ff */
[----:B------:R-:W1:Y:S02]  /*0b90*/  SYNCS.PHASECHK.TRANS64.TRYWAIT P0, [UR13+0x35a70], R5 ;  /* 0x035a7005ff0075a7 */ /* 0x000e64000800110d */
[----:B-12---:R-:W-:Y:S07]  /*0ba0*/  @!P0 BRA `(.L_x_14) ;  /* 0x0000003800848947 */ /* 0x006fee0003800000 */
.L_x_54:
[----:B------:R-:W-:Y:S01]  /*0bb0*/  NOP ;  /* 0x0000000000007918 */ /* 0x000fe20000000000 */
[----:B------:R-:W-:Y:S05]  /*0bc0*/  BRA.U UP0, `(.L_x_15) ;  /* 0x0000000100487547 */ /* 0x000fea000b800000 */
[----:B------:R-:W-:Y:S02]  /*0bd0*/  ULEA UR19, UR15, UR8, 0x9 ;  /* 0x000000080f137291 */ /* 0x000fe4000f8e48ff */
[----:B------:R-:W-:Y:S02]  /*0be0*/  ULEA UR9, UR15, UR8, 0xa ;  /* 0x000000080f097291 */ /* 0x000fe4000f8e50ff */
[----:B------:R-:W-:Y:S02]  /*0bf0*/  UIADD3 UR19, UPT, UPT, UR19, 0x33000, URZ ;  /* 0x0003300013137890 */ /* 0x000fe4000fffe0ff */
[----:B------:R-:W-:Y:S02]  /*0c00*/  UIADD3 UR10, UPT, UPT, UR9, 0x33e00, URZ ;  /* 0x00033e00090a7890 */ /* 0x000fe4000fffe0ff */
[----:B------:R-:W-:Y:S02]  /*0c10*/  UIADD3 UR9, UPT, UPT, UR9, 0x34000, URZ ;  /* 0x0003400009097890 */ /* 0x000fe4000fffe0ff */
[----:B------:R-:W-:Y:S02]  /*0c20*/  USHF.R.U32.HI UR19, URZ, 0x4, UR19 ;  /* 0x00000004ff137899 */ /* 0x000fe40008011613 */
[----:B------:R-:W-:Y:S02]  /*0c30*/  USHF.R.U32.HI UR10, URZ, 0x4, UR10 ;  /* 0x00000004ff0a7899 */ /* 0x000fe4000801160a */
[----:B------:R-:W-:Y:S02]  /*0c40*/  USHF.R.U32.HI UR9, URZ, 0x4, UR9 ;  /* 0x00000004ff097899 */ /* 0x000fe40008011609 */
[----:B------:R-:W-:Y:S02]  /*0c50*/  ULOP3.LUT UR20, UR19, 0x3fe0, URZ, 0xc0, !UPT ;  /* 0x00003fe013147892 */ /* 0x000fe4000f8ec0ff */
[----:B------:R-:W-:Y:S02]  /*0c60*/  ULOP3.LUT UR22, UR10, 0x3fe0, URZ, 0xc0, !UPT ;  /* 0x00003fe00a167892 */ /* 0x000fe4000f8ec0ff */
[----:B------:R-:W-:Y:S01]  /*0c70*/  ULOP3.LUT UR24, UR9, 0x3fc0, URZ, 0xc0, !UPT ;  /* 0x00003fc009187892 */ /* 0x000fe2000f8ec0ff */
[----:B------:R-:W-:Y:S01]  /*0c80*/  UMOV UR21, 0x4008 ;  /* 0x0000400800157882 */ /* 0x000fe20000000000 */
[----:B------:R-:W-:Y:S01]  /*0c90*/  UMOV UR23, 0x4008 ;  /* 0x0000400800177882 */ /* 0x000fe20000000000 */
[----:B------:R-:W-:Y:S02]  /*0ca0*/  UMOV UR25, 0x4008 ;  /* 0x0000400800197882 */ /* 0x000fe40000000000 */
[----:B------:R2:W-:Y:S02]  /*0cb0*/  UTCCP.T.S.4x32dp128bit tmem[0x180], gdesc[UR20] ;  /* 0x00018014ff0079e7 */ /* 0x0005e40009100000 */
[----:B------:R2:W-:Y:S02]  /*0cc0*/  UTCCP.T.S.4x32dp128bit tmem[0x184], gdesc[UR22] ;  /* 0x00018416ff0079e7 */ /* 0x0005e40009100000 */
[----:B------:R2:W-:Y:S01]  /*0cd0*/  UTCCP.T.S.4x32dp128bit tmem[0x188], gdesc[UR24] ;  /* 0x00018818ff0079e7 */ /* 0x0005e20009100000 */
[----:B------:R-:W-:Y:S02]  /*0ce0*/  NOP ;  /* 0x0000000000007918 */ /* 0x000fe40000000000 */
.L_x_15:
[----:B------:R-:W-:Y:S01]  /*0cf0*/  UISETP.NE.AND UP0, UPT, UR15, 0x6, UPT ;  /* 0x000000060f00788c */ /* 0x000fe2000bf05270 */
[----:B-1----:R-:W-:Y:S01]  /*0d00*/  SHFL.IDX PT, R2, R9, R0, 0x1f ;  /* 0x00001f0009027589 */ /* 0x002fe200000e0000 */
[----:B------:R-:W-:Y:S01]  /*0d10*/  UIADD3 UR10, UPT, UPT, UR15, 0x1, URZ ;  /* 0x000000010f0a7890 */ /* 0x000fe2000fffe0ff */
[----:B------:R-:W-:Y:S03]  /*0d20*/  NOP ;  /* 0x0000000000007918 */ /* 0x000fe60000000000 */
[----:B------:R-:W-:Y:S03]  /*0d30*/  USEL UR10, UR10, URZ, UP0 ;  /* 0x000000ff0a0a7287 */ /* 0x000fe60008000000 */
[----:B------:R-:W1:Y:S01]  /*0d40*/  SHFL.IDX PT, R4, R8, R0, 0x1f ;  /* 0x00001f0008047589 */ /* 0x000e6200000e0000 */
[----:B------:R-:W-:Y:S02]  /*0d50*/  USHF.L.U32 UR15, UR14, 0x4, URZ ;  /* 0x000000040e0f7899 */ /* 0x000fe400080006ff */
[----:B------:R-:W-:Y:S02]  /*0d60*/  ULEA UR9, UR10, UR8, 0x3 ;  /* 0x000000080a097291 */ /* 0x000fe4000f8e18ff */
[----:B------:R-:W-:Y:S01]  /*0d70*/  ULEA UR14, UR14, 0x8b0, 0xd ;  /* 0x000008b00e0e7891 */ /* 0x000fe2000f8e68ff */
[----:B------:R-:W-:Y:S01]  /*0d80*/  ISETP.NE.AND P0, PT, RZ, UR10, PT ;  /* 0x0000000aff007c0c */ /* 0x000fe2000bf05270 */
[----:B------:R-:W-:Y:S01]  /*0d90*/  UISETP.NE.AND UP0, UPT, UR16, -0xc, UPT ;  /* 0xfffffff41000788c */ /* 0x000fe2000bf05270 */
[----:B------:R-:W-:Y:S01]  /*0da0*/  IMAD.U32 R10, RZ, RZ, UR10 ;  /* 0x0000000aff0a7e24 */ /* 0x000fe2000f8e00ff */
[----:B------:R-:W-:Y:S02]  /*0db0*/  UPRMT UR15, UR15, 0x5410, UR14 ;  /* 0x000054100f0f7896 */ /* 0x000fe4000800000e */
[----:B------:R-:W-:Y:S01]  /*0dc0*/  UIADD3 UR13, UPT, UPT, UR13, 0x35a38, URZ ;  /* 0x00035a380d0d7890 */ /* 0x000fe2000fffe0ff */
[----:B------:R-:W-:Y:S01]  /*0dd0*/  UMOV UR14, URZ ;  /* 0x000000ff000e7c82 */ /* 0x000fe20008000000 */
[----:B--2---:R-:W-:Y:S01]  /*0de0*/  UMOV UR23, 0x40004040 ;  /* 0x4000404000177882 */ /* 0x004fe20000000000 */
[----:B------:R-:W-:Y:S01]  /*0df0*/  UMOV UR21, 0x40004040 ;  /* 0x4000404000157882 */ /* 0x000fe20000000000 */
[----:B------:R-:W-:Y:S01]  /*0e00*/  UMOV UR27, 0x40004040 ;  /* 0x40004040001b7882 */ /* 0x000fe20000000000 */
[----:B------:R-:W-:Y:S01]  /*0e10*/  UMOV UR25, 0x40004040 ;  /* 0x4000404000197882 */ /* 0x000fe20000000000 */
[----:B------:R-:W-:Y:S01]  /*0e20*/  UMOV UR31, 0x40004040 ;  /* 0x40004040001f7882 */ /* 0x000fe20000000000 */
[----:B------:R-:W-:Y:S01]  /*0e30*/  UMOV UR29, 0x40004040 ;  /* 0x40004040001d7882 */ /* 0x000fe20000000000 */
[----:B------:R-:W-:Y:S01]  /*0e40*/  UMOV UR35, 0x40004040 ;  /* 0x4000404000237882 */ /* 0x000fe20000000000 */
[----:B------:R-:W-:Y:S01]  /*0e50*/  UMOV UR33, 0x40004040 ;  /* 0x4000404000217882 */ /* 0x000fe20000000000 */
[----:B-1----:R-:W-:Y:S02]  /*0e60*/  R2UR UR20, R4 ;  /* 0x00000000041472ca */ /* 0x002fe400000e0000 */
[----:B------:R-:W-:Y:S02]  /*0e70*/  R2UR UR22, R2 ;  /* 0x00000000021672ca */ /* 0x000fe400000e0000 */
[----:B------:R-:W-:Y:S04]  /*0e80*/  SEL R0, RZ, 0x1, P0 ;  /* 0x00000001ff007807 */ /* 0x000fe80000000000 */
[----:B------:R-:W-:Y:S05]  /*0e90*/  LOP3.LUT R3, R3, R0, RZ, 0x3c, !PT ;  /* 0x0000000003037212 */ /* 0x000fea00078e3cff */
[----:B------:R-:W-:Y:S01]  /*0ea0*/  UIADD3 UR24, UPT, UPT, UR20, 0x2, URZ ;  /* 0x0000000214187890 */ /* 0x000fe2000fffe0ff */
[----:B------:R-:W-:Y:S01]  /*0eb0*/  IMAD.U32 R5, R3, -0x80000000, RZ ;  /* 0x8000000003057824 */ /* 0x000fe200078e00ff */
[----:B------:R-:W-:Y:S01]  /*0ec0*/  UIADD3 UR26, UPT, UPT, UR22, 0x2, URZ ;  /* 0x00000002161a7890 */ /* 0x000fe2000fffe0ff */
[----:B------:R1:W-:Y:S01]  /*0ed0*/  UTCQMMA gdesc[UR22], gdesc[UR20], tmem[UR12], tmem[UR14], idesc[UR15], tmem[UR6], UP0 ;  /* 0x00060e1416007dea */ /* 0x0003e2000800030c */
[----:B------:R-:W-:Y:S02]  /*0ee0*/  UIADD3 UR30, UPT, UPT, UR22, 0x4, URZ ;  /* 0x00000004161e7890 */ /* 0x000fe4000fffe0ff */
[----:B------:R-:W-:Y:S02]  /*0ef0*/  UIADD3 UR28, UPT, UPT, UR20, 0x4, URZ ;  /* 0x00000004141c7890 */ /* 0x000fe4000fffe0ff */
[----:B------:R-:W-:Y:S02]  /*0f00*/  UIADD3 UR34, UPT, UPT, UR22, 0x6, URZ ;  /* 0x0000000616227890 */ /* 0x000fe4000fffe0ff */
[----:B------:R-:W-:Y:S01]  /*0f10*/  UIADD3 UR32, UPT, UPT, UR20, 0x6, URZ ;  /* 0x0000000614207890 */ /* 0x000fe2000fffe0ff */
[----:B------:R1:W-:Y:S04]  /*0f20*/  UTCQMMA gdesc[UR26], gdesc[UR24], tmem[UR12], tmem[UR14], idesc[UR15], tmem[UR6], UPT ;  /* 0x00060e181a007dea */ /* 0x0003e8000b80030c */
[----:B------:R1:W-:Y:S04]  /*0f30*/  UTCQMMA gdesc[UR30], gdesc[UR28], tmem[UR12], tmem[UR14], idesc[UR15], tmem[UR6], UPT ;  /* 0x00060e1c1e007dea */ /* 0x0003e8000b80030c */
[----:B------:R1:W-:Y:S01]  /*0f40*/  UTCQMMA gdesc[UR34], gdesc[UR32], tmem[UR12], tmem[UR14], idesc[UR15], tmem[UR6], UPT ;  /* 0x00060e2022007dea */ /* 0x0003e2000b80030c */
[----:B------:R1:W-:Y:S01]  /*0f50*/  UTCBAR [UR13], URZ ;  /* 0x000000ff0d0073e9 */ /* 0x0003e200080000ff */
[----:B------:R-:W2:Y:S02]  /*0f60*/  SYNCS.PHASECHK.TRANS64.TRYWAIT P0, [UR9+0x35a70], R5 ;  /* 0x035a7005ff0075a7 */ /* 0x000ea40008001109 */
[----:B-12---:R-:W-:Y:S05]  /*0f70*/  @!P0 BRA `(.L_x_16) ;  /* 0x0000003400ac8947 */ /* 0x006fea0003800000 */
.L_x_56:
[----:B------:R-:W-:Y:S01]  /*0f80*/  ELECT P0, URZ, PT ;  /* 0x0000000000ff782f */ /* 0x000fe20003800000 */
[----:B------:R-:W-:Y:S01]  /*0f90*/  SHFL.IDX PT, R2, R9, R10, 0x1f ;  /* 0x00001f0a09027589 */ /* 0x000fe200000e0000 */
[----:B------:R-:W-:Y:S02]  /*0fa0*/  UIADD3 UR9, UPT, UPT, UR9, 0x35a38, URZ ;  /* 0x00035a3809097890 */ /* 0x000fe4000fffe0ff */
[----:B------:R-:W-:Y:S05]  /*0fb0*/  UISETP.NE.AND UP0, UPT, UR16, -0x2, UPT ;  /* 0xfffffffe1000788c */ /* 0x000fea000bf05270 */
[----:B-1----:R-:W1:Y:S01]  /*0fc0*/  SHFL.IDX PT, R0, R8, R10, 0x1f ;  /* 0x00001f0a08007589 */ /* 0x002e6200000e0000 */
[----:B------:R-:W-:Y:S01]  /*0fd0*/  NOP ;  /* 0x0000000000007918 */ /* 0x000fe20000000000 */
[----:B------:R-:W-:Y:S02]  /*0fe0*/  NOP ;  /* 0x0000000000007918 */ /* 0x000fe40000000000 */
[C---:B------:R-:W-:Y:S01]  /*0ff0*/  @P0 IMAD.SHL.U32 R4, R6.reuse, 0x2000, RZ ;  /* 0x0000200006040824 */ /* 0x040fe200078e00ff */
[----:B------:R-:W-:Y:S01]  /*1000*/  UMOV UR21, 0x40004040 ;  /* 0x4000404000157882 */ /* 0x000fe20000000000 */
[----:B------:R-:W-:Y:S01]  /*1010*/  @P0 IMAD.SHL.U32 R5, R6, 0x10, RZ ;  /* 0x0000001006050824 */ /* 0x000fe200078e00ff */
[----:B------:R-:W-:Y:S01]  /*1020*/  UMOV UR15, 0x40004040 ;  /* 0x40004040000f7882 */ /* 0x000fe20000000000 */
[----:B------:R-:W-:Y:S01]  /*1030*/  UMOV UR27, 0x40004040 ;  /* 0x40004040001b7882 */ /* 0x000fe20000000000 */
[----:B------:R-:W-:Y:S01]  /*1040*/  @P0 LOP3.LUT R4, R4, 0x6000, RZ, 0xc0, !PT ;  /* 0x0000600004040812 */ /* 0x000fe200078ec0ff */
[----:B------:R-:W-:Y:S01]  /*1050*/  UMOV UR25, 0x40004040 ;  /* 0x4000404000197882 */ /* 0x000fe20000000000 */
[----:B------:R-:W-:Y:S01]  /*1060*/  @P0 LOP3.LUT R5, R5, 0x30, RZ, 0xc0, !PT ;  /* 0x0000003005050812 */ /* 0x000fe200078ec0ff */
[----:B------:R-:W-:Y:S01]  /*1070*/  UMOV UR31, 0x40004040 ;  /* 0x40004040001f7882 */ /* 0x000fe20000000000 */
[----:B------:R-:W-:Y:S01]  /*1080*/  @P0 LOP3.LUT R4, R4, 0x8b0, RZ, 0xfc, !PT ;  /* 0x000008b004040812 */ /* 0x000fe200078efcff */
[----:B------:R-:W-:Y:S01]  /*1090*/  UMOV UR29, 0x40004040 ;  /* 0x40004040001d7882 */ /* 0x000fe20000000000 */
[----:B------:R-:W-:Y:S01]  /*10a0*/  UMOV UR35, 0x40004040 ;  /* 0x4000404000237882 */ /* 0x000fe20000000000 */
[----:B------:R-:W-:Y:S01]  /*10b0*/  UMOV UR33, 0x40004040 ;  /* 0x4000404000217882 */ /* 0x000fe20000000000 */
[----:B------:R-:W-:Y:S02]  /*10c0*/  @P0 PRMT R4, R5, 0x5410, R4 ;  /* 0x0000541005040816 */ /* 0x000fe40000000004 */
[----:B-1----:R-:W-:Y:S02]  /*10d0*/  R2UR UR14, R0 ;  /* 0x00000000000e72ca */ /* 0x002fe400000e0000 */
[----:B------:R-:W-:Y:S01]  /*10e0*/  @P0 R2UR UR13, R4 ;  /* 0x00000000040d02ca */ /* 0x000fe200000e0000 */
[----:B------:R-:W-:Y:S01]  /*10f0*/  @P0 IMAD.MOV.U32 R4, RZ, RZ, RZ ;  /* 0x000000ffff040224 */ /* 0x000fe200078e00ff */
[----:B------:R-:W-:Y:S04]  /*1100*/  R2UR UR20, R2 ;  /* 0x00000000021472ca */ /* 0x000fe800000e0000 */
[----:B------:R-:W-:Y:S05]  /*1110*/  @P0 R2UR UR22, R4 ;  /* 0x00000000041602ca */ /* 0x000fea00000e0000 */
[----:B------:R-:W-:Y:S02]  /*1120*/  UIADD3 UR24, UPT, UPT, UR14, 0x2, URZ ;  /* 0x000000020e187890 */ /* 0x000fe4000fffe0ff */
[----:B------:R-:W-:Y:S01]  /*1130*/  UIADD3 UR28, UPT, UPT, UR14, 0x4, URZ ;  /* 0x000000040e1c7890 */ /* 0x000fe2000fffe0ff */
[----:B------:R-:W-:Y:S01]  /*1140*/  IMAD.U32 R5, RZ, RZ, UR13 ;  /* 0x0000000dff057e24 */ /* 0x000fe2000f8e00ff */
[----:B------:R-:W-:Y:S02]  /*1150*/  UIADD3 UR26, UPT, UPT, UR20, 0x2, URZ ;  /* 0x00000002141a7890 */ /* 0x000fe4000fffe0ff */
[----:B------:R-:W-:Y:S02]  /*1160*/  UIADD3 UR30, UPT, UPT, UR20, 0x4, URZ ;  /* 0x00000004141e7890 */ /* 0x000fe4000fffe0ff */
[----:B------:R-:W-:Y:S01]  /*1170*/  @P0 R2UR UR23, R5 ;  /* 0x00000000051702ca */ /* 0x000fe200000e0000 */
[----:B------:R-:W-:Y:S02]  /*1180*/  UIADD3 UR34, UPT, UPT, UR20, 0x6, URZ ;  /* 0x0000000614227890 */ /* 0x000fe4000fffe0ff */
[----:B------:R-:W-:Y:S10]  /*1190*/  UIADD3 UR32, UPT, UPT, UR14, 0x6, URZ ;  /* 0x000000060e207890 */ /* 0x000ff4000fffe0ff */
[----:B------:R1:W-:Y:S01]  /*11a0*/  UTCQMMA gdesc[UR20], gdesc[UR14], tmem[UR12], tmem[UR22], idesc[UR23], tmem[UR4], UPT ;  /* 0x0004160e14007dea */ /* 0x0003e2000b80030c */
[----:B------:R1:W-:Y:S01]  /*11b0*/  UTCQMMA gdesc[UR26], gdesc[UR24], tmem[UR12], tmem[UR22], idesc[UR23], tmem[UR4], UPT ;  /* 0x000416181a007dea */ /* 0x0003e2000b80030c */
[----:B------:R1:W-:Y:S01]  /*11c0*/  UTCQMMA gdesc[UR30], gdesc[UR28], tmem[UR12], tmem[UR22], idesc[UR23], tmem[UR4], UPT ;  /* 0x0004161c1e007dea */ /* 0x0003e2000b80030c */
[----:B------:R1:W-:Y:S01]  /*11d0*/  UTCQMMA gdesc[UR34], gdesc[UR32], tmem[UR12], tmem[UR22], idesc[UR23], tmem[UR4], UPT ;  /* 0x0004162022007dea */ /* 0x0003e2000b80030c */
[----:B------:R1:W-:Y:S01]  /*11e0*/  UTCBAR [UR9], URZ ;  /* 0x000000ff090073e9 */ /* 0x0003e200080000ff */
[----:B------:R-:W-:Y:S05]  /*11f0*/  BRA.U UP0, `(.L_x_17) ;  /* 0x0000000100087547 */ /* 0x000fea000b800000 */
[----:B------:R2:W-:Y:S01]  /*1200*/  UTCBAR [UR11], URZ ;  /* 0x000000ff0b0073e9 */ /* 0x0005e200080000ff */
[----:B------:R-:W-:Y:S01]  /*1210*/  NOP ;  /* 0x0000000000007918 */ /* 0x000fe20000000000 */
.L_x_17:
[----:B------:R-:W-:Y:S01]  /*1220*/  UISETP.NE.AND UP0, UPT, UR10, 0x6, UPT ;  /* 0x000000060a00788c */ /* 0x000fe2000bf05270 */
[----:B------:R-:W-:Y:S01]  /*1230*/  VIADD R6, R6, 0x2 ;  /* 0x0000000206067836 */ /* 0x000fe20000000000 */
[----:B------:R-:W-:Y:S02]  /*1240*/  UIADD3 UR10, UPT, UPT, UR10, 0x1, URZ ;  /* 0x000000010a0a7890 */ /* 0x000fe4000fffe0ff */
[----:B------:R-:W-:Y:S02]  /*1250*/  UIADD3 UR17, UPT, UPT, UR17, -0x2, URZ ;  /* 0xfffffffe11117890 */ /* 0x000fe4000fffe0ff */
[----:B-1----:R-:W-:Y:S02]  /*1260*/  USEL UR15, UR10, URZ, UP0 ;  /* 0x000000ff0a0f7287 */ /* 0x002fe40008000000 */
[----:B------:R-:W-:Y:S02]  /*1270*/  UISETP.NE.AND UP0, UPT, UR17, -0x2, UPT ;  /* 0xfffffffe1100788c */ /* 0x000fe4000bf05270 */
[----:B------:R-:W-:Y:S02]  /*1280*/  UIADD3 UR16, UPT, UPT, UR16, 0x2, URZ ;  /* 0x0000000210107890 */ /* 0x000fe4000fffe0ff */
[----:B------:R-:W-:Y:S04]  /*1290*/  ISETP.NE.AND P0, PT, RZ, UR15, PT ;  /* 0x0000000fff007c0c */ /* 0x000fe8000bf05270 */
[----:B------:R-:W-:Y:S04]  /*12a0*/  SEL R0, RZ, 0x1, P0 ;  /* 0x00000001ff007807 */ /* 0x000fe80000000000 */
[----:B------:R-:W-:Y:S01]  /*12b0*/  LOP3.LUT R3, R3, R0, RZ, 0x3c, !PT ;  /* 0x0000000003037212 */ /* 0x000fe200078e3cff */
[----:B------:R-:W-:Y:S06]  /*12c0*/  BRA.U UP0, `(.L_x_18) ;  /* 0xfffffff9001c7547 */ /* 0x000fec000b83ffff */
[----:B------:R-:W-:-:S13]  /*12d0*/  ISETP.NE.AND P0, PT, R7, UR18, PT ;  /* 0x0000001207007c0c */ /* 0x000fda000bf05270 */
[----:B--2---:R-:W-:Y:S05]  /*12e0*/  @!P0 EXIT ;  /* 0x000000000000894d */ /* 0x004fea0003800000 */
[----:B------:R-:W-:Y:S01]  /*12f0*/  UIADD3 UR18, UPT, UPT, UR18, 0x1, URZ ;  /* 0x0000000112127890 */ /* 0x000fe2000fffe0ff */
[----:B------:R-:W-:Y:S11]  /*1300*/  BRA `(.L_x_19) ;  /* 0xfffffff400c87947 */ /* 0x000ff6000383ffff */
.L_x_12:
[----:B------:R-:W-:-:S13]  /*1310*/  ELECT P0, URZ, PT ;  /* 0x0000000000ff782f */ /* 0x000fda0003800000 */
[----:B------:R-:W-:Y:S05]  /*1320*/  @!P0 EXIT ;  /* 0x000000000000894d */ /* 0x000fea0003800000 */
[----:B------:R-:W1:Y:S02]  /*1330*/  S2UR UR24, SR_CTAID.X ;  /* 0x00000000001879c3 */ /* 0x000e640000002500 */
[----:B-1----:R-:W-:-:S13]  /*1340*/  ISETP.LE.U32.AND P0, PT, R4, UR24, PT ;  /* 0x0000001804007c0c */ /* 0x002fda000bf03070 */
[----:B------:R-:W-:Y:S05]  /*1350*/  @P0 EXIT ;  /* 0x000000000000094d */ /* 0x000fea0003800000 */
[----:B------:R-:W1:Y:S01]  /*1360*/  S2UR UR4, SR_CgaCtaId ;  /* 0x00000000000479c3 */ /* 0x000e620000008800 */
[----:B------:R-:W-:Y:S01]  /*1370*/  ULOP3.LUT UR6, URZ, UR24, URZ, 0x33, !UPT ;  /* 0x00000018ff067292 */ /* 0x000fe2000f8e33ff */
[----:B------:R-:W-:Y:S01]  /*1380*/  HFMA2 R0, -RZ, RZ, 0, 0 ;  /* 0x00000000ff007431 */ /* 0x000fe200000001ff */
[----:B------:R-:W-:Y:S01]  /*1390*/  UMOV UR5, 0x400 ;  /* 0x0000040000057882 */ /* 0x000fe20000000000 */
[----:B------:R-:W-:Y:S01]  /*13a0*/  IMAD.U32 R3, RZ, RZ, UR24 ;  /* 0x00000018ff037e24 */ /* 0x000fe2000f8e00ff */
[----:B------:R-:W2:Y:S02]  /*13b0*/  LDCU.64 UR26, c[0x0][0x348] ;  /* 0x00006900ff1a77ac */ /* 0x000ea40008000a00 */
[----:B------:R-:W-:Y:S01]  /*13c0*/  VIADD R2, R4, UR6 ;  /* 0x0000000604027c36 */ /* 0x000fe20008000000 */
[----:B------:R-:W-:-:S04]  /*13d0*/  UMOV UR6, URZ ;  /* 0x000000ff00067c82 */ /* 0x000fc80008000000 */
[----:B------:R-:W-:-:S04]  /*13e0*/  SHF.R.U32.HI R2, RZ, 0x7, R2 ;  /* 0x00000007ff027819 */ /* 0x000fc80000011602 */
[----:B------:R-:W-:Y:S01]  /*13f0*/  IADD3 R2, PT, PT, -R2, RZ, RZ ;  /* 0x000000ff02027210 */ /* 0x000fe20007ffe1ff */
[----:B-1----:R-:W-:-:S04]  /*1400*/  ULEA UR4, UR4, UR5, 0x18 ;  /* 0x0000000504047291 */ /* 0x002fc8000f8ec0ff */
[----:B--2---:R-:W-:-:S12]  /*1410*/  UIADD3 UR25, UPT, UPT, UR4, 0x35a00, URZ ;  /* 0x00035a0004197890 */ /* 0x004fd8000fffe0ff */
.L_x_32:
[----:B------:R-:W-:Y:S01]  /*1420*/  LOP3.LUT R4, R3, 0x7ff, RZ, 0xc0, !PT ;  /* 0x000007ff03047812 */ /* 0x000fe200078ec0ff */
[----:B------:R-:W-:Y:S03]  /*1430*/  USHF.R.U32.HI UR8, URZ, 0x7, UR24 ;  /* 0x00000007ff087899 */ /* 0x000fe60008011618 */
[----:B------:R-:W-:Y:S01]  /*1440*/  R2UR UR9, R4 ;  /* 0x00000000040972ca */ /* 0x000fe200000e0000 */
[----:B------:R-:W-:Y:S01]  /*1450*/  ULOP3.LUT UR8, UR8, 0x1fffff0, URZ, 0xc0, !UPT ;  /* 0x01fffff008087892 */ /* 0x000fe2000f8ec0ff */
[----:B------:R-:W-:Y:S05]  /*1460*/  MOV R4, 0x14c0 ;  /* 0x000014c000047802 */ /* 0x000fea0000000f00 */
[----:B------:R-:W-:Y:S05]  /*1470*/  IMAD.U32 R5, RZ, RZ, UR8 ;  /* 0x00000008ff057e24 */ /* 0x000fea000f8e00ff */
[----:B------:R-:W-:Y:S04]  /*1480*/  VIADDMNMX.U32 R5, R26, -R5, 0x10, PT ;  /* 0x000000101a057446 */ /* 0x000fe80003800805 */
[----:B------:R-:W-:Y:S11]  /*1490*/  R2UR UR5, R5 ;  /* 0x00000000050572ca */ /* 0x000ff600000e0000 */
[----:B------:R-:W-:Y:S04]  /*14a0*/  @!UPT UIADD3 URZ, UPT, UPT, URZ, URZ, URZ ;  /* 0x000000fffffff290 */ /* 0x000fe8000fffe0ff */
[----:B------:R-:W-:Y:S05]  /*14b0*/  CALL.REL.NOINC `($__internal_3_$__cuda_sm20_div_u16) ;  /* 0x00000038002c7944 */ /* 0x000fea0003c00000 */
[----:B------:R-:W-:Y:S01]  /*14c0*/  ULEA UR13, UR6, UR25, 0x3 ;  /* 0x00000019060d7291 */ /* 0x000fe2000f8e18ff */
[C---:B------:R-:W-:Y:S01]  /*14d0*/  LOP3.LUT R5, R0.reuse, 0x1, RZ, 0x3c, !PT ;  /* 0x0000000100057812 */ /* 0x040fe200078e3cff */
[----:B------:R-:W-:Y:S02]  /*14e0*/  UPRMT UR16, UR5, 0x9910, URZ ;  /* 0x0000991005107896 */ /* 0x000fe400080000ff */
[----:B------:R-:W-:Y:S02]  /*14f0*/  UPRMT UR15, UR19, 0x9910, URZ ;  /* 0x00009910130f7896 */ /* 0x000fe400080000ff */
[----:B------:R-:W-:Y:S01]  /*1500*/  UISETP.NE.AND UP4, UPT, UR6, 0x6, UPT ;  /* 0x000000060600788c */ /* 0x000fe2000bf85270 */
[----:B------:R-:W-:Y:S01]  /*1510*/  IMAD.U32 R4, R5, -0x80000000, RZ ;  /* 0x8000000005047824 */ /* 0x000fe200078e00ff */
[----:B------:R-:W-:Y:S02]  /*1520*/  UIMAD UR15, UR16, UR15, URZ ;  /* 0x0000000f100f72a4 */ /* 0x000fe4000f8e02ff */
[----:B------:R-:W-:Y:S01]  /*1530*/  UIADD3 UR7, UPT, UPT, UR6, 0x1, URZ ;  /* 0x0000000106077890 */ /* 0x000fe2000fffe0ff */
[----:B------:R-:W1:Y:S01]  /*1540*/  SYNCS.PHASECHK.TRANS64.TRYWAIT P1, [UR13+0x38], R4 ;  /* 0x00003804ff0075a7 */ /* 0x000e62000802110d */
[----:B------:R-:W-:Y:S02]  /*1550*/  UIADD3 UR15, UPT, UPT, URZ, -UR15, URZ ;  /* 0x8000000fff0f7290 */ /* 0x000fe4000fffe0ff */
[----:B------:R-:W-:Y:S02]  /*1560*/  ULEA UR12, UR6, UR4, 0xc ;  /* 0x00000004060c7291 */ /* 0x000fe4000f8e60ff */
[----:B------:R-:W-:Y:S02]  /*1570*/  UIMAD UR5, UR6, 0x6000, UR4 ;  /* 0x00006000060578a4 */ /* 0x000fe4000f8e0204 */
[----:B------:R-:W-:Y:S02]  /*1580*/  ULEA UR20, UR6, UR4, 0x9 ;  /* 0x0000000406147291 */ /* 0x000fe4000f8e48ff */
[----:B------:R-:W-:Y:S02]  /*1590*/  ULEA UR36, UR6, UR4, 0xa ;  /* 0x0000000406247291 */ /* 0x000fe4000f8e50ff */
[----:B------:R-:W-:Y:S02]  /*15a0*/  USEL UR6, UR7, URZ, UP4 ;  /* 0x000000ff07067287 */ /* 0x000fe4000a000000 */
[----:B------:R-:W-:Y:S02]  /*15b0*/  UPRMT UR15, UR15, 0x7710, URZ ;  /* 0x000077100f0f7896 */ /* 0x000fe400080000ff */
[----:B------:R-:W-:Y:S02]  /*15c0*/  UIADD3 UR30, UP3, UPT, UR26, 0x40, URZ ;  /* 0x000000401a1e7890 */ /* 0x000fe4000ff7e0ff */
[----:B------:R-:W-:Y:S01]  /*15d0*/  UIADD3 UR9, UPT, UPT, UR9, UR15, URZ ;  /* 0x0000000f09097290 */ /* 0x000fe2000fffe0ff */
[----:B------:R-:W-:Y:S01]  /*15e0*/  ISETP.NE.AND P0, PT, RZ, UR6, PT ;  /* 0x00000006ff007c0c */ /* 0x000fe2000bf05270 */
[----:B------:R-:W-:Y:S02]  /*15f0*/  UIADD3 UR28, UP2, UPT, UR26, 0xc0, URZ ;  /* 0x000000c01a1c7890 */ /* 0x000fe4000ff5e0ff */
[----:B------:R-:W-:Y:S01]  /*1600*/  UIADD3 UR32, UP1, UPT, UR26, 0x140, URZ ;  /* 0x000001401a207890 */ /* 0x000fe2000ff3e0ff */
[----:B------:R-:W-:Y:S01]  /*1610*/  SEL R5, RZ, 0x1, P0 ;  /* 0x00000001ff057807 */ /* 0x000fe20000000000 */
[----:B------:R-:W-:Y:S02]  /*1620*/  ULOP3.LUT UR19, UR19, 0xffff, URZ, 0xc0, !UPT ;  /* 0x0000ffff13137892 */ /* 0x000fe4000f8ec0ff */
[----:B------:R-:W-:Y:S01]  /*1630*/  UIADD3 UR40, UP0, UPT, UR26, 0x1c0, URZ ;  /* 0x000001c01a287890 */ /* 0x000fe2000ff1e0ff */
[----:B------:R-:W-:Y:S01]  /*1640*/  LOP3.LUT R0, R0, R5, RZ, 0x3c, !PT ;  /* 0x0000000500007212 */ /* 0x000fe200078e3cff */
[----:B------:R-:W-:Y:S02]  /*1650*/  ULOP3.LUT UR9, UR9, 0xffff, URZ, 0xc0, !UPT ;  /* 0x0000ffff09097892 */ /* 0x000fe4000f8ec0ff */
[----:B------:R-:W-:Y:S02]  /*1660*/  UIADD3.X UR31, UPT, UPT, URZ, UR27, URZ, UP3, !UPT ;  /* 0x0000001bff1f7290 */ /* 0x000fe40009ffe4ff */
[----:B------:R-:W-:Y:S02]  /*1670*/  UIADD3.X UR29, UPT, UPT, URZ, UR27, URZ, UP2, !UPT ;  /* 0x0000001bff1d7290 */ /* 0x000fe400097fe4ff */
[----:B------:R-:W-:Y:S02]  /*1680*/  UIADD3.X UR33, UPT, UPT, URZ, UR27, URZ, UP1, !UPT ;  /* 0x0000001bff217290 */ /* 0x000fe40008ffe4ff */
[----:B------:R-:W-:Y:S02]  /*1690*/  UIADD3 UR12, UPT, UPT, UR12, 0x2000, URZ ;  /* 0x000020000c0c7890 */ /* 0x000fe4000fffe0ff */
[----:B------:R-:W-:Y:S02]  /*16a0*/  UIMAD UR19, UR19, 0xc0, URZ ;  /* 0x000000c0131378a4 */ /* 0x000fe4000f8e02ff */
[----:B------:R-:W-:Y:S02]  /*16b0*/  UIADD3 UR16, UPT, UPT, UR5, 0x9000, URZ ;  /* 0x0000900005107890 */ /* 0x000fe4000fffe0ff */
[----:B------:R-:W-:Y:S02]  /*16c0*/  UIADD3 UR20, UPT, UPT, UR20, 0x33000, URZ ;  /* 0x0003300014147890 */ /* 0x000fe4000fffe0ff */
[----:B------:R-:W-:Y:S02]  /*16d0*/  UIADD3.X UR41, UPT, UPT, URZ, UR27, URZ, UP0, !UPT ;  /* 0x0000001bff297290 */ /* 0x000fe400087fe4ff */
[----:B------:R-:W-:Y:S01]  /*16e0*/  UIADD3 UR9, UPT, UPT, UR8, UR9, URZ ;  /* 0x0000000908097290 */ /* 0x000fe2000fffe0ff */
[----:B------:R-:W-:Y:S01]  /*16f0*/  UMOV UR14, URZ ;  /* 0x000000ff000e7c82 */ /* 0x000fe20008000000 */
[----:B------:R-:W-:Y:S01]  /*1700*/  UMOV UR10, 0x0 ;  /* 0x00000000000a7882 */ /* 0x000fe20000000000 */
[----:B------:R-:W-:Y:S01]  /*1710*/  UMOV UR11, 0x10000000 ;  /* 0x10000000000b7882 */ /* 0x000fe20000000000 */
[----:B------:R-:W-:Y:S01]  /*1720*/  UMOV UR23, URZ ;  /* 0x000000ff00177c82 */ /* 0x000fe20008000000 */
[----:B------:R-:W-:Y:S01]  /*1730*/  UMOV UR17, UR13 ;  /* 0x0000000d00117c82 */ /* 0x000fe20008000000 */
[----:B------:R-:W-:Y:S01]  /*1740*/  UMOV UR18, UR14 ;  /* 0x0000000e00127c82 */ /* 0x000fe20008000000 */
[----:B------:R-:W-:Y:S01]  /*1750*/  UMOV UR21, UR13 ;  /* 0x0000000d00157c82 */ /* 0x000fe20008000000 */
[----:B-1----:R-:W-:Y:S05]  /*1760*/  @!P1 BRA `(.L_x_20) ;  /* 0x0000002c00cc9947 */ /* 0x002fea0003800000 */
.L_x_58:
[----:B------:R-:W-:Y:S01]  /*1770*/  USHF.L.U32 UR15, UR9, 0x5, URZ ;  /* 0x00000005090f7899 */ /* 0x000fe200080006ff */
[----:B------:R-:W-:Y:S01]  /*1780*/  IMAD.MOV.U32 R6, RZ, RZ, 0x7380 ;  /* 0x00007380ff067424 */ /* 0x000fe200078e00ff */
[----:B------:R-:W-:Y:S01]  /*1790*/  UIADD3 UR36, UPT, UPT, UR36, 0x33e00, URZ ;  /* 0x00033e0024247890 */ /* 0x000fe2000fffe0ff */
[----:B------:R-:W-:Y:S01]  /*17a0*/  LOP3.LUT R4, R0, 0x1, RZ, 0x3c, !PT ;  /* 0x0000000100047812 */ /* 0x000fe200078e3cff */
[----:B------:R-:W-:Y:S01]  /*17b0*/  UMOV UR39, UR23 ;  /* 0x0000001700277c82 */ /* 0x000fe20008000000 */
[----:B------:R-:W-:Y:S01]  /*17c0*/  UMOV UR37, UR13 ;  /* 0x0000000d00257c82 */ /* 0x000fe20008000000 */
[----:B------:R-:W-:Y:S01]  /*17d0*/  UMOV UR38, UR19 ;  /* 0x0000001300267c82 */ /* 0x000fe20008000000 */
[----:B------:R-:W-:Y:S01]  /*17e0*/  UMOV UR22, UR15 ;  /* 0x0000000f00167c82 */ /* 0x000fe20008000000 */
[----:B------:R-:W-:Y:S01]  /*17f0*/  ULEA UR9, UR6, UR25, 0x3 ;  /* 0x0000001906097291 */ /* 0x000fe2000f8e18ff */
[----:B------:R-:W-:Y:S01]  /*1800*/  UTMALDG.2D [UR12], [UR30], desc[UR10] ;  /* 0x00000a0c1e0075b4 */ /* 0x000fe20008009000 */
[----:B------:R-:W-:Y:S01]  /*1810*/  IMAD.U32 R9, R4, -0x80000000, RZ ;  /* 0x8000000004097824 */ /* 0x000fe200078e00ff */
[----:B------:R-:W-:Y:S02]  /*1820*/  UISETP.NE.AND UP0, UPT, UR6, 0x6, UPT ;  /* 0x000000060600788c */ /* 0x000fe4000bf05270 */
[----:B------:R-:W-:Y:S02]  /*1830*/  UIADD3 UR7, UPT, UPT, UR6, 0x1, URZ ;  /* 0x0000000106077890 */ /* 0x000fe4000fffe0ff */
[----:B------:R-:W-:Y:S01]  /*1840*/  ULEA UR8, UR6, UR4, 0xc ;  /* 0x0000000406087291 */ /* 0x000fe2000f8e60ff */
[----:B------:R2:W-:Y:S01]  /*1850*/  UTMALDG.2D [UR16], [UR28], desc[UR10] ;  /* 0x00000a101c0075b4 */ /* 0x0005e20008009000 */
[----:B------:R-:W-:Y:S02]  /*1860*/  USEL UR7, UR7, URZ, UP0 ;  /* 0x000000ff07077287 */ /* 0x000fe40008000000 */
[----:B------:R-:W-:Y:S02]  /*1870*/  UIMAD UR5, UR6, 0x6000, UR4 ;  /* 0x00006000060578a4 */ /* 0x000fe4000f8e0204 */
[----:B------:R-:W-:Y:S02]  /*1880*/  UIADD3 UR8, UPT, UPT, UR8, 0x2000, URZ ;  /* 0x0000200008087890 */ /* 0x000fe4000fffe0ff */
[----:B------:R-:W-:Y:S01]  /*1890*/  ISETP.NE.AND P0, PT, RZ, UR7, PT ;  /* 0x00000007ff007c0c */ /* 0x000fe2000bf05270 */
[----:B------:R-:W-:Y:S01]  /*18a0*/  UTMALDG.2D [UR20], [UR32], desc[UR10] ;  /* 0x00000a14200075b4 */ /* 0x000fe20008009000 */
[----:B------:R-:W-:Y:S01]  /*18b0*/  UMOV UR34, 0x0 ;  /* 0x0000000000227882 */ /* 0x000fe20000000000 */
[----:B------:R-:W-:Y:S01]  /*18c0*/  UMOV UR35, 0x10000000 ;  /* 0x1000000000237882 */ /* 0x000fe20000000000 */
[----:B-1----:R-:W-:Y:S04]  /*18d0*/  SEL R5, RZ, 0x1, P0 ;  /* 0x00000001ff057807 */ /* 0x002fe80000000000 */
[----:B------:R-:W-:Y:S01]  /*18e0*/  LOP3.LUT R4, R0, R5, RZ, 0x3c, !PT ;  /* 0x0000000500047212 */ /* 0x000fe200078e3cff */
[----:B------:R1:W-:Y:S01]  /*18f0*/  UTMALDG.2D [UR36], [UR40], desc[UR10] ;  /* 0x00000a24280075b4 */ /* 0x0003e20008009000 */
[----:B------:R3:W-:Y:S01]  /*1900*/  SYNCS.ARRIVE.TRANS64 RZ, [UR13], R6 ;  /* 0x00000006ffff79a7 */ /* 0x0007e2000800000d */
[----:B------:R-:W4:Y:S01]  /*1910*/  SYNCS.PHASECHK.TRANS64.TRYWAIT P1, [UR9+0x38], R9 ;  /* 0x00003809ff0075a7 */ /* 0x000f220008021109 */
[----:B--2---:R-:W-:Y:S01]  /*1920*/  UMOV UR18, 0x80 ;  /* 0x0000008000127882 */ /* 0x004fe20000000000 */
[----:B-1----:R-:W-:Y:S01]  /*1930*/  UMOV UR10, 0x80 ;  /* 0x00000080000a7882 */ /* 0x002fe20000000000 */
[----:B---34-:R-:W-:Y:S05]  /*1940*/  @!P1 BRA `(.L_x_21) ;  /* 0x0000002c00709947 */ /* 0x018fea0003800000 */
.L_x_60:
[----:B------:R-:W-:Y:S01]  /*1950*/  UMOV UR11, UR15 ;  /* 0x0000000f000b7c82 */ /* 0x000fe20008000000 */
[----:B------:R-:W-:Y:S01]  /*1960*/  UIADD3 UR16, UPT, UPT, UR5, 0x9000, URZ ;  /* 0x0000900005107890 */ /* 0x000fe2000fffe0ff */
[----:B------:R2:W-:Y:S01]  /*1970*/  UTMALDG.2D [UR8], [UR30], desc[UR34] ;  /* 0x000022081e0075b4 */ /* 0x0005e20008009000 */
[----:B------:R-:W-:Y:S01]  /*1980*/  IMAD.MOV.U32 R5, RZ, RZ, 0x7000 ;  /* 0x00007000ff057424 */ /* 0x000fe200078e00ff */
[----:B------:R-:W-:Y:S01]  /*1990*/  UMOV UR17, UR9 ;  /* 0x0000000900117c82 */ /* 0x000fe20008000000 */
[----:B------:R-:W-:Y:S01]  /*19a0*/  ULEA UR13, UR7, UR25, 0x3 ;  /* 0x00000019070d7291 */ /* 0x000fe2000f8e18ff */
[----:B-1----:R-:W-:Y:S01]  /*19b0*/  LOP3.LUT R0, R4, 0x1, RZ, 0x3c, !PT ;  /* 0x0000000104007812 */ /* 0x002fe200078e3cff */
[----:B------:R-:W-:Y:S02]  /*19c0*/  UISETP.NE.AND UP0, UPT, UR7, 0x6, UPT ;  /* 0x000000060700788c */ /* 0x000fe4000bf05270 */
[----:B------:R-:W-:Y:S01]  /*19d0*/  UIADD3 UR6, UPT, UPT, UR7, 0x1, URZ ;  /* 0x0000000107067890 */ /* 0x000fe2000fffe0ff */
[----:B------:R2:W-:Y:S01]  /*19e0*/  UTMALDG.2D [UR16], [UR28], desc[UR34] ;  /* 0x000022101c0075b4 */ /* 0x0005e20008009000 */
[----:B------:R2:W-:Y:S01]  /*19f0*/  SYNCS.ARRIVE.TRANS64 RZ, [UR9], R5 ;  /* 0x00000005ffff79a7 */ /* 0x0005e20008000009 */
[----:B------:R-:W-:Y:S01]  /*1a00*/  IMAD.U32 R9, R0, -0x80000000, RZ ;  /* 0x8000000000097824 */ /* 0x000fe200078e00ff */
[----:B------:R-:W-:Y:S02]  /*1a10*/  USEL UR6, UR6, URZ, UP0 ;  /* 0x000000ff06067287 */ /* 0x000fe40008000000 */
[----:B------:R-:W-:Y:S02]  /*1a20*/  ULEA UR12, UR7, UR4, 0xc ;  /* 0x00000004070c7291 */ /* 0x000fe4000f8e60ff */
[----:B------:R-:W-:Y:S02]  /*1a30*/  UIMAD UR5, UR7, 0x6000, UR4 ;  /* 0x00006000070578a4 */ /* 0x000fe4000f8e0204 */
[----:B------:R-:W-:Y:S01]  /*1a40*/  ISETP.NE.AND P0, PT, RZ, UR6, PT ;  /* 0x00000006ff007c0c */ /* 0x000fe2000bf05270 */
[----:B------:R-:W-:Y:S02]  /*1a50*/  UIADD3 UR12, UPT, UPT, UR12, 0x2000, URZ ;  /* 0x000020000c0c7890 */ /* 0x000fe4000fffe0ff */
[----:B------:R-:W-:Y:S01]  /*1a60*/  UIADD3 UR36, UPT, UPT, UR5, 0x9000, URZ ;  /* 0x0000900005247890 */ /* 0x000fe2000fffe0ff */
[----:B------:R-:W-:Y:S01]  /*1a70*/  SEL R7, RZ, 0x1, P0 ;  /* 0x00000001ff077807 */ /* 0x000fe20000000000 */
[----:B------:R-:W-:Y:S01]  /*1a80*/  UMOV UR14, 0x100 ;  /* 0x00000100000e7882 */ /* 0x000fe20000000000 */
[----:B------:R-:W-:Y:S01]  /*1a90*/  UMOV UR38, 0x100 ;  /* 0x0000010000267882 */ /* 0x000fe20000000000 */
[----:B------:R-:W1:Y:S01]  /*1aa0*/  SYNCS.PHASECHK.TRANS64.TRYWAIT P1, [UR13+0x38], R9 ;  /* 0x00003809ff0075a7 */ /* 0x000e62000802110d */
[----:B------:R-:W-:Y:S01]  /*1ab0*/  LOP3.LUT R4, R4, R7, RZ, 0x3c, !PT ;  /* 0x0000000704047212 */ /* 0x000fe200078e3cff */
[----:B-12---:R-:W-:Y:S06]  /*1ac0*/  @!P1 BRA `(.L_x_22) ;  /* 0x0000002c002c9947 */ /* 0x006fec0003800000 */
.L_x_62:
[----:B------:R2:W-:Y:S01]  /*1ad0*/  UTMALDG.2D [UR12], [UR30], desc[UR34] ;  /* 0x0000220c1e0075b4 */ /* 0x0005e20008009000 */
[----:B------:R-:W-:Y:S01]  /*1ae0*/  UMOV UR39, UR19 ;  /* 0x0000001300277c82 */ /* 0x000fe20008000000 */
        /* <DEDUP_REMOVED lines=20> */
.L_x_64:
[----:B------:R-:W-:Y:S01]  /*1c30*/  UMOV UR11, UR15 ;  /* 0x0000000f000b7c82 */ /* 0x000fe20008000000 */
[----:B------:R-:W-:Y:S01]  /*1c40*/  UMOV UR23, UR19 ;  /* 0x0000001300177c82 */ /* 0x000fe20008000000 */
[----:B------:R2:W-:Y:S01]  /*1c50*/  UTMALDG.2D [UR8], [UR30], desc[UR34] ;  /* 0x000022081e0075b4 */ /* 0x0005e20008009000 */
[----:B------:R-:W-:Y:S01]  /*1c60*/  UMOV UR21, UR9 ;  /* 0x0000000900157c82 */ /* 0x000fe20008000000 */
[----:B------:R-:W-:Y:S01]  /*1c70*/  ULEA UR13, UR7, UR25, 0x3 ;  /* 0x00000019070d7291 */ /* 0x000fe2000f8e18ff */
[----:B-1----:R-:W-:Y:S01]  /*1c80*/  LOP3.LUT R0, R4, 0x1, RZ, 0x3c, !PT ;  /* 0x0000000104007812 */ /* 0x002fe200078e3cff */
[----:B------:R-:W-:Y:S02]  /*1c90*/  UISETP.NE.AND UP0, UPT, UR7, 0x6, UPT ;  /* 0x000000060700788c */ /* 0x000fe4000bf05270 */
[----:B------:R-:W-:Y:S01]  /*1ca0*/  UIADD3 UR6, UPT, UPT, UR7, 0x1, URZ ;  /* 0x0000000107067890 */ /* 0x000fe2000fffe0ff */
[----:B------:R1:W-:Y:S01]  /*1cb0*/  UTMALDG.2D [UR20], [UR28], desc[UR34] ;  /* 0x000022141c0075b4 */ /* 0x0003e20008009000 */
[----:B------:R3:W-:Y:S02]  /*1cc0*/  SYNCS.ARRIVE.TRANS64 RZ, [UR9], R5 ;  /* 0x00000005ffff79a7 */ /* 0x0007e40008000009 */
[----:B------:R-:W-:Y:S01]  /*1cd0*/  USEL UR6, UR6, URZ, UP0 ;  /* 0x000000ff06067287 */ /* 0x000fe20008000000 */
[----:B------:R-:W-:Y:S01]  /*1ce0*/  IMAD.U32 R9, R0, -0x80000000, RZ ;  /* 0x8000000000097824 */ /* 0x000fe200078e00ff */
[----:B------:R-:W-:Y:S02]  /*1cf0*/  ULEA UR12, UR7, UR4, 0xc ;  /* 0x00000004070c7291 */ /* 0x000fe4000f8e60ff */
[----:B------:R-:W-:Y:S02]  /*1d00*/  UIMAD UR5, UR7, 0x6000, UR4 ;  /* 0x00006000070578a4 */ /* 0x000fe4000f8e0204 */
[----:B------:R-:W-:Y:S01]  /*1d10*/  UIADD3 UR12, UPT, UPT, UR12, 0x2000, URZ ;  /* 0x000020000c0c7890 */ /* 0x000fe2000fffe0ff */
[----:B------:R-:W-:Y:S01]  /*1d20*/  ISETP.NE.AND P0, PT, RZ, UR6, PT ;  /* 0x00000006ff007c0c */ /* 0x000fe2000bf05270 */
[----:B------:R-:W-:Y:S01]  /*1d30*/  UMOV UR14, 0x200 ;  /* 0x00000200000e7882 */ /* 0x000fe20000000000 */
[----:B------:R-:W-:Y:S01]  /*1d40*/  UMOV UR18, 0x200 ;  /* 0x0000020000127882 */ /* 0x000fe20000000000 */
[----:B------:R-:W-:Y:S01]  /*1d50*/  UIADD3 UR16, UPT, UPT, UR5, 0x9000, URZ ;  /* 0x0000900005107890 */ /* 0x000fe2000fffe0ff */
[----:B------:R-:W-:Y:S01]  /*1d60*/  SEL R7, RZ, 0x1, P0 ;  /* 0x00000001ff077807 */ /* 0x000fe20000000000 */
[----:B------:R-:W-:Y:S01]  /*1d70*/  UMOV UR17, UR13 ;  /* 0x0000000d00117c82 */ /* 0x000fe20008000000 */
[----:B------:R-:W4:Y:S02]  /*1d80*/  SYNCS.PHASECHK.TRANS64.TRYWAIT P1, [UR13+0x38], R9 ;  /* 0x00003809ff0075a7 */ /* 0x000f24000802110d */
[----:B------:R-:W-:Y:S01]  /*1d90*/  LOP3.LUT R4, R4, R7, RZ, 0x3c, !PT ;  /* 0x0000000704047212 */ /* 0x000fe200078e3cff */
[----:B--2---:R-:W-:Y:S01]  /*1da0*/  ULEA UR8, UR7, UR4, 0xa ;  /* 0x0000000407087291 */ /* 0x004fe2000f8e50ff */
[----:B------:R-:W-:Y:S01]  /*1db0*/  UMOV UR11, 0x1 ;  /* 0x00000001000b7882 */ /* 0x000fe20000000000 */
[----:B------:R-:W-:Y:S01]  /*1dc0*/  UMOV UR10, UR19 ;  /* 0x00000013000a7c82 */ /* 0x000fe20008000000 */
[----:B-1----:R-:W-:Y:S01]  /*1dd0*/  ULEA UR20, UR7, UR4, 0x9 ;  /* 0x0000000407147291 */ /* 0x002fe2000f8e48ff */
[----:B------:R-:W-:Y:S03]  /*1de0*/  UMOV UR23, 0x1 ;  /* 0x0000000100177882 */ /* 0x000fe60000000000 */
[----:B------:R-:W-:Y:S01]  /*1df0*/  UIADD3 UR20, UPT, UPT, UR20, 0x33000, URZ ;  /* 0x0003300014147890 */ /* 0x000fe2000fffe0ff */
[----:B---34-:R-:W-:Y:S11]  /*1e00*/  @!P1 BRA `(.L_x_24) ;  /* 0x0000002800949947 */ /* 0x018ff60003800000 */
.L_x_66:
[----:B------:R-:W-:Y:S01]  /*1e10*/  UTMALDG.2D [UR12], [UR30], desc[UR34] ;  /* 0x0000220c1e0075b4 */ /* 0x000fe20008009000 */
[----:B------:R-:W-:Y:S01]  /*1e20*/  UMOV UR21, UR13 ;  /* 0x0000000d00157c82 */ /* 0x000fe20008000000 */
[----:B------:R-:W-:Y:S01]  /*1e30*/  UMOV UR22, UR15 ;  /* 0x0000000f00167c82 */ /* 0x000fe20008000000 */
[----:B------:R-:W-:Y:S01]  /*1e40*/  UIADD3 UR8, UPT, UPT, UR8, 0x33e00, URZ ;  /* 0x00033e0008087890 */ /* 0x000fe2000fffe0ff */
[----:B-1----:R-:W-:Y:S01]  /*1e50*/  LOP3.LUT R0, R4, 0x1, RZ, 0x3c, !PT ;  /* 0x0000000104007812 */ /* 0x002fe200078e3cff */
[----:B------:R-:W-:Y:S01]  /*1e60*/  UMOV UR9, UR13 ;  /* 0x0000000d00097c82 */ /* 0x000fe20008000000 */
[----:B------:R-:W-:Y:S01]  /*1e70*/  ULEA UR37, UR6, UR25, 0x3 ;  /* 0x0000001906257291 */ /* 0x000fe2000f8e18ff */
[----:B------:R-:W-:Y:S02]  /*1e80*/  UTMALDG.2D [UR16], [UR28], desc[UR34] ;  /* 0x000022101c0075b4 */ /* 0x000fe40008009000 */
        /* <DEDUP_REMOVED lines=9> */
[----:B------:R2:W-:Y:S01]  /*1f20*/  UTMALDG.2D [UR8], [UR40], desc[UR34] ;  /* 0x00002208280075b4 */ /* 0x0005e20008009000 */
[----:B------:R2:W-:Y:S01]  /*1f30*/  SYNCS.ARRIVE.TRANS64 RZ, [UR13], R6 ;  /* 0x00000006ffff79a7 */ /* 0x0005e2000800000d */
[----:B------:R-:W-:Y:S01]  /*1f40*/  UMOV UR38, 0x280 ;  /* 0x0000028000267882 */ /* 0x000fe20000000000 */
[----:B------:R-:W-:Y:S04]  /*1f50*/  SEL R7, RZ, 0x1, P0 ;  /* 0x00000001ff077807 */ /* 0x000fe80000000000 */
[----:B------:R-:W-:Y:S01]  /*1f60*/  LOP3.LUT R4, R4, R7, RZ, 0x3c, !PT ;  /* 0x0000000704047212 */ /* 0x000fe200078e3cff */
[----:B------:R-:W3:Y:S01]  /*1f70*/  SYNCS.PHASECHK.TRANS64.TRYWAIT P1, [UR37+0x38], R9 ;  /* 0x00003809ff0075a7 */ /* 0x000ee20008021125 */
[----:B-1----:R-:W-:Y:S01]  /*1f80*/  UIADD3 UR20, UPT, UPT, UR5, 0x9000, URZ ;  /* 0x0000900005147890 */ /* 0x002fe2000fffe0ff */
[----:B------:R-:W-:Y:S01]  /*1f90*/  UMOV UR22, 0x280 ;  /* 0x0000028000167882 */ /* 0x000fe20000000000 */
[----:B--23--:R-:W-:Y:S10]  /*1fa0*/  @!P1 BRA `(.L_x_25) ;  /* 0x0000002800489947 */ /* 0x00cff40003800000 */
.L_x_68:
        /* <DEDUP_REMOVED lines=23> */
.L_x_70:
        /* <DEDUP_REMOVED lines=21> */
.L_x_72:
        /* <DEDUP_REMOVED lines=30> */
.L_x_74:
[----:B------:R-:W-:Y:S01]  /*2450*/  UTMALDG.2D [UR12], [UR30], desc[UR34] ;  /* 0x0000220c1e0075b4 */ /* 0x000fe20008009000 */
[----:B------:R-:W-:Y:S01]  /*2460*/  UMOV UR22, UR15 ;  /* 0x0000000f00167c82 */ /* 0x000fe20008000000 */
[----:B------:R-:W-:Y:S01]  /*2470*/  UMOV UR21, UR13 ;  /* 0x0000000d00157c82 */ /* 0x000fe20008000000 */
[----:B------:R-:W-:Y:S01]  /*2480*/  UIADD3 UR8, UPT, UPT, UR8, 0x33e00, URZ ;  /* 0x00033e0008087890 */ /* 0x000fe2000fffe0ff */
[C---:B------:R-:W-:Y:S01]  /*2490*/  LOP3.LUT R7, R4.reuse, 0x1, RZ, 0x3c, !PT ;  /* 0x0000000104077812 */ /* 0x040fe200078e3cff */
[----:B------:R-:W-:Y:S01]  /*24a0*/  UMOV UR9, UR13 ;  /* 0x0000000d00097c82 */ /* 0x000fe20008000000 */
[----:B------:R-:W-:Y:S01]  /*24b0*/  ULEA UR37, UR6, UR25, 0x3 ;  /* 0x0000001906257291 */ /* 0x000fe2000f8e18ff */
[----:B------:R2:W-:Y:S02]  /*24c0*/  UTMALDG.2D [UR16], [UR28], desc[UR34] ;  /* 0x000022101c0075b4 */ /* 0x0005e40008009000 */
[----:B-1----:R-:W-:Y:S01]  /*24d0*/  IMAD.U32 R0, R7, -0x80000000, RZ ;  /* 0x8000000007007824 */ /* 0x002fe200078e00ff */
        /* <DEDUP_REMOVED lines=11> */
[----:B------:R-:W-:Y:S01]  /*2590*/  SEL R7, RZ, 0x1, P0 ;  /* 0x00000001ff077807 */ /* 0x000fe20000000000 */
[----:B------:R-:W4:Y:S01]  /*25a0*/  SYNCS.PHASECHK.TRANS64.TRYWAIT P1, [UR37+0x38], R0 ;  /* 0x00003800ff0075a7 */ /* 0x000f220008021125 */
[----:B--2---:R-:W-:Y:S01]  /*25b0*/  UIADD3 UR16, UPT, UPT, UR5, 0x9000, URZ ;  /* 0x0000900005107890 */ /* 0x004fe2000fffe0ff */
[----:B------:R-:W-:Y:S01]  /*25c0*/  UMOV UR18, 0x480 ;  /* 0x0000048000127882 */ /* 0x000fe20000000000 */
[----:B---3--:R-:W-:Y:S01]  /*25d0*/  LOP3.LUT R6, R4, R7, RZ, 0x3c, !PT ;  /* 0x0000000704067212 */ /* 0x008fe200078e3cff */
[----:B-1--4-:R-:W-:Y:S09]  /*25e0*/  @!P1 BRA `(.L_x_29) ;  /* 0x0000002400289947 */ /* 0x012ff20003800000 */
.L_x_76:
[----:B------:R-:W-:Y:S01]  /*25f0*/  UMOV UR39, UR15 ;  /* 0x0000000f00277c82 */ /* 0x000fe20008000000 */
[----:B------:R-:W-:Y:S01]  /*2600*/  UMOV UR17, UR37 ;  /* 0x0000002500117c82 */ /* 0x000fe20008000000 */
[----:B------:R2:W-:Y:S01]  /*2610*/  UTMALDG.2D [UR36], [UR30], desc[UR34] ;  /* 0x000022241e0075b4 */ /* 0x0005e20008009000 */
[----:B------:R-:W-:Y:S01]  /*2620*/  ULEA UR13, UR7, UR25, 0x3 ;  /* 0x00000019070d7291 */ /* 0x000fe2000f8e18ff */
[----:B-1----:R-:W-:Y:S01]  /*2630*/  LOP3.LUT R4, R6, 0x1, RZ, 0x3c, !PT ;  /* 0x0000000106047812 */ /* 0x002fe200078e3cff */
[----:B------:R-:W-:Y:S02]  /*2640*/  UISETP.NE.AND UP0, UPT, UR7, 0x6, UPT ;  /* 0x000000060700788c */ /* 0x000fe4000bf05270 */
[----:B------:R-:W-:Y:S02]  /*2650*/  UIADD3 UR8, UPT, UPT, UR7, 0x1, URZ ;  /* 0x0000000107087890 */ /* 0x000fe4000fffe0ff */
[----:B------:R-:W-:Y:S01]  /*2660*/  IMAD.U32 R0, R4, -0x80000000, RZ ;  /* 0x8000000004007824 */ /* 0x000fe200078e00ff */
[----:B------:R2:W-:Y:S01]  /*2670*/  UTMALDG.2D [UR16], [UR28], desc[UR34] ;  /* 0x000022101c0075b4 */ /* 0x0005e20008009000 */
[----:B------:R2:W-:Y:S01]  /*2680*/  SYNCS.ARRIVE.TRANS64 RZ, [UR37], R5 ;  /* 0x00000005ffff79a7 */ /* 0x0005e20008000025 */
        /* <DEDUP_REMOVED lines=8> */
[----:B------:R-:W-:Y:S02]  /*2710*/  UMOV UR22, 0x500 ;  /* 0x0000050000167882 */ /* 0x000fe40000000000 */
[----:B------:R-:W-:Y:S01]  /*2720*/  LOP3.LUT R6, R6, R7, RZ, 0x3c, !PT ;  /* 0x0000000706067212 */ /* 0x000fe200078e3cff */
[----:B------:R-:W1:Y:S02]  /*2730*/  SYNCS.PHASECHK.TRANS64.TRYWAIT P1, [UR13+0x38], R0 ;  /* 0x00003800ff0075a7 */ /* 0x000e64000802110d */
[----:B-12---:R-:W-:Y:S05]  /*2740*/  @!P1 BRA `(.L_x_30) ;  /* 0x0000002000f09947 */ /* 0x006fea0003800000 */
.L_x_78:
[----:B------:R2:W-:Y:S01]  /*2750*/  UTMALDG.2D [UR12], [UR30], desc[UR34] ;  /* 0x0000220c1e0075b4 */ /* 0x0005e20008009000 */
[----:B------:R-:W-:Y:S01]  /*2760*/  UMOV UR23, UR19 ;  /* 0x0000001300177c82 */ /* 0x000fe20008000000 */
[----:B------:R-:W-:Y:S01]  /*2770*/  UMOV UR21, UR13 ;  /* 0x0000000d00157c82 */ /* 0x000fe20008000000 */
[----:B------:R-:W-:Y:S01]  /*2780*/  ULEA UR17, UR8, UR25, 0x3 ;  /* 0x0000001908117291 */ /* 0x000fe2000f8e18ff */
[----:B------:R-:W-:Y:S01]  /*2790*/  LOP3.LUT R0, R6, 0x1, RZ, 0x3c, !PT ;  /* 0x0000000106007812 */ /* 0x000fe200078e3cff */
[----:B------:R-:W-:Y:S02]  /*27a0*/  ULEA UR16, UR8, UR4, 0xc ;  /* 0x0000000408107291 */ /* 0x000fe4000f8e60ff */
[----:B------:R-:W-:Y:S01]  /*27b0*/  UIMAD UR5, UR8, 0x6000, UR4 ;  /* 0x00006000080578a4 */ /* 0x000fe2000f8e0204 */
[----:B------:R2:W-:Y:S01]  /*27c0*/  UTMALDG.2D [UR20], [UR28], desc[UR34] ;  /* 0x000022141c0075b4 */ /* 0x0005e20008009000 */
[----:B------:R2:W-:Y:S01]  /*27d0*/  SYNCS.ARRIVE.TRANS64 RZ, [UR13], R5 ;  /* 0x00000005ffff79a7 */ /* 0x0005e2000800000d */
[----:B-1----:R-:W-:Y:S01]  /*27e0*/  SHF.L.U32 R9, R0, 0x1f, RZ ;  /* 0x0000001f00097819 */ /* 0x002fe200000006ff */
[----:B------:R-:W-:Y:S01]  /*27f0*/  UMOV UR39, UR19 ;  /* 0x0000001300277c82 */ /* 0x000fe20008000000 */
[----:B------:R-:W-:Y:S02]  /*2800*/  UIADD3 UR16, UPT, UPT, UR16, 0x2000, URZ ;  /* 0x0000200010107890 */ /* 0x000fe4000fffe0ff */
[----:B------:R-:W-:Y:S02]  /*2810*/  UIADD3 UR36, UPT, UPT, UR5, 0x9000, URZ ;  /* 0x0000900005247890 */ /* 0x000fe4000fffe0ff */
[----:B------:R-:W-:Y:S01]  /*2820*/  UISETP.NE.AND UP0, UPT, UR8, 0x6, UPT ;  /* 0x000000060800788c */ /* 0x000fe2000bf05270 */
[----:B------:R-:W-:Y:S01]  /*2830*/  UMOV UR18, 0x580 ;  /* 0x0000058000127882 */ /* 0x000fe20000000000 */
[----:B------:R-:W-:Y:S01]  /*2840*/  UMOV UR38, 0x580 ;  /* 0x0000058000267882 */ /* 0x000fe20000000000 */
[----:B------:R-:W-:Y:S01]  /*2850*/  UMOV UR19, UR15 ;  /* 0x0000000f00137c82 */ /* 0x000fe20008000000 */
[----:B------:R-:W1:Y:S02]  /*2860*/  SYNCS.PHASECHK.TRANS64.TRYWAIT P0, [UR17+0x38], R9 ;  /* 0x00003809ff0075a7 */ /* 0x000e640008001111 */
[----:B-12---:R-:W-:Y:S05]  /*2870*/  @!P0 BRA `(.L_x_31) ;  /* 0x0000002000c48947 */ /* 0x006fea0003800000 */
.L_x_80:
[----:B------:R2:W-:Y:S01]  /*2880*/  UTMALDG.2D [UR16], [UR30], desc[UR34] ;  /* 0x000022101e0075b4 */ /* 0x0005e20008009000 */
[----:B------:R-:W-:Y:S01]  /*2890*/  UMOV UR37, UR17 ;  /* 0x0000001100257c82 */ /* 0x000fe20008000000 */
[----:B------:R-:W-:Y:S01]  /*28a0*/  VIADD R2, R2, 0x1 ;  /* 0x0000000102027836 */ /* 0x000fe20000000000 */
[----:B------:R-:W-:Y:S04]  /*28b0*/  UIADD3 UR6, UPT, UPT, UR8, 0x1, URZ ;  /* 0x0000000108067890 */ /* 0x000fe8000fffe0ff */
[----:B------:R-:W-:Y:S01]  /*28c0*/  ISETP.NE.AND P0, PT, R2, 0x1, PT ;  /* 0x000000010200780c */ /* 0x000fe20003f05270 */
[----:B------:R2:W-:Y:S01]  /*28d0*/  UTMALDG.2D [UR36], [UR28], desc[UR34] ;  /* 0x000022241c0075b4 */ /* 0x0005e20008009000 */
[----:B------:R3:W-:Y:S01]  /*28e0*/  SYNCS.ARRIVE.TRANS64 RZ, [UR17], R5 ;  /* 0x00000005ffff79a7 */ /* 0x0007e20008000011 */
[----:B------:R-:W-:Y:S06]  /*28f0*/  USEL UR6, UR6, URZ, UP0 ;  /* 0x000000ff06067287 */ /* 0x000fec0008000000 */
[----:B------:R-:W-:Y:S04]  /*2900*/  ISETP.NE.AND P1, PT, RZ, UR6, PT ;  /* 0x00000006ff007c0c */ /* 0x000fe8000bf25270 */
[----:B---3--:R-:W-:Y:S04]  /*2910*/  SEL R5, RZ, 0x1, P1 ;  /* 0x00000001ff057807 */ /* 0x008fe80000800000 */
[----:B-1----:R-:W-:Y:S01]  /*2920*/  LOP3.LUT R0, R6, R5, RZ, 0x3c, !PT ;  /* 0x0000000506007212 */ /* 0x002fe200078e3cff */
[----:B--2---:R-:W-:Y:S06]  /*2930*/  @!P0 EXIT ;  /* 0x000000000000894d */ /* 0x004fec0003800000 */
[----:B------:R-:W-:Y:S01]  /*2940*/  IADD3 R3, PT, PT, R3, 0x80, RZ ;  /* 0x0000008003037810 */ /* 0x000fe20007ffe0ff */
[----:B------:R-:W-:Y:S01]  /*2950*/  UIADD3 UR24, UPT, UPT, UR24, 0x80, URZ ;  /* 0x0000008018187890 */ /* 0x000fe2000fffe0ff */
[----:B------:R-:W-:Y:S11]  /*2960*/  BRA `(.L_x_32) ;  /* 0xffffffe800ac7947 */ /* 0x000ff6000383ffff */
.L_x_11:
[----:B------:R-:W-:-:S13]  /*2970*/  ISETP.NE.AND P0, PT, R0, 0x4, PT ;  /* 0x000000040000780c */ /* 0x000fda0003f05270 */
[----:B------:R-:W-:Y:S05]  /*2980*/  @!P0 BRA `(.L_x_33) ;  /* 0x00000004008c8947 */ /* 0x000fea0003800000 */
[----:B------:R-:W-:-:S13]  /*2990*/  ISETP.NE.AND P0, PT, R0, 0x2, PT ;  /* 0x000000020000780c */ /* 0x000fda0003f05270 */
[----:B------:R-:W-:Y:S05]  /*29a0*/  @P0 EXIT ;  /* 0x000000000000094d */ /* 0x000fea0003800000 */
[----:B------:R-:W1:Y:S02]  /*29b0*/  S2UR UR4, SR_CTAID.X ;  /* 0x00000000000479c3 */ /* 0x000e640000002500 */
[----:B-1----:R-:W-:-:S13]  /*29c0*/  ISETP.LE.U32.AND P0, PT, R4, UR4, PT ;  /* 0x0000000404007c0c */ /* 0x002fda000bf03070 */
[----:B------:R-:W-:Y:S05]  /*29d0*/  @P0 EXIT ;  /* 0x000000000000094d */ /* 0x000fea0003800000 */
[--C-:B------:R-:W-:Y:S01]  /*29e0*/  SHF.R.U32.HI R0, RZ, 0x3, R5.reuse ;  /* 0x00000003ff007819 */ /* 0x100fe20000011605 */
[----:B------:R-:W-:Y:S01]  /*29f0*/  ULOP3.LUT UR4, URZ, UR4, URZ, 0x33, !UPT ;  /* 0x00000004ff047292 */ /* 0x000fe2000f8e33ff */
[----:B------:R-:W-:Y:S01]  /*2a00*/  CS2R R16, SRZ ;  /* 0x0000000000107805 */ /* 0x000fe2000001ff00 */
[----:B------:R-:W-:Y:S01]  /*2a10*/  UMOV UR5, URZ ;  /* 0x000000ff00057c82 */ /* 0x000fe20008000000 */
[C---:B------:R-:W-:Y:S01]  /*2a20*/  LOP3.LUT R20, R0.reuse, 0x1, RZ, 0x3c, !PT ;  /* 0x0000000100147812 */ /* 0x040fe200078e3cff */
[C---:B------:R-:W-:Y:S01]  /*2a30*/  IMAD.SHL.U32 R22, R0.reuse, 0x20, RZ ;  /* 0x0000002000167824 */ /* 0x040fe200078e00ff */
[----:B------:R-:W-:Y:S01]  /*2a40*/  LOP3.LUT R18, R0, 0x3, RZ, 0x3c, !PT ;  /* 0x0000000300127812 */ /* 0x000fe200078e3cff */
[----:B------:R-:W-:Y:S01]  /*2a50*/  VIADD R2, R4, UR4 ;  /* 0x0000000404027c36 */ /* 0x000fe20008000000 */
[----:B------:R-:W-:Y:S01]  /*2a60*/  LOP3.LUT R4, R0, 0x2, RZ, 0x3c, !PT ;  /* 0x0000000200047812 */ /* 0x000fe200078e3cff */
[C---:B------:R-:W-:Y:S01]  /*2a70*/  IMAD R21, R5.reuse, 0x4, R0 ;  /* 0x0000000405157824 */ /* 0x040fe200078e0200 */
[C---:B------:R-:W-:Y:S01]  /*2a80*/  LOP3.LUT R24, R22.reuse, 0x20, RZ, 0x3c, !PT ;  /* 0x0000002016187812 */ /* 0x040fe200078e3cff */
[C-C-:B------:R-:W-:Y:S01]  /*2a90*/  IMAD.IADD R25, R22.reuse, 0x1, R5.reuse ;  /* 0x0000000116197824 */ /* 0x140fe200078e0205 */
[C---:B------:R-:W-:Y:S01]  /*2aa0*/  LOP3.LUT R0, R22.reuse, 0x40, RZ, 0x3c, !PT ;  /* 0x0000004016007812 */ /* 0x040fe200078e3cff */
[C---:B------:R-:W-:Y:S01]  /*2ab0*/  IMAD R20, R5.reuse, 0x4, R20 ;  /* 0x0000000405147824 */ /* 0x040fe200078e0214 */
[----:B------:R-:W-:Y:S01]  /*2ac0*/  LOP3.LUT R22, R22, 0x60, RZ, 0x3c, !PT ;  /* 0x0000006016167812 */ /* 0x000fe200078e3cff */
[C---:B------:R-:W-:Y:S01]  /*2ad0*/  IMAD R18, R5.reuse, 0x4, R18 ;  /* 0x0000000405127824 */ /* 0x040fe200078e0212 */
[----:B------:R-:W-:Y:S01]  /*2ae0*/  LEA R19, R5, R4, 0x2 ;  /* 0x0000000405137211 */ /* 0x000fe200078e10ff */
[--C-:B------:R-:W-:Y:S01]  /*2af0*/  IMAD.IADD R24, R24, 0x1, R5.reuse ;  /* 0x0000000118187824 */ /* 0x100fe200078e0205 */
[----:B------:R-:W-:Y:S01]  /*2b00*/  IADD3 R23, PT, PT, R0, R5, RZ ;  /* 0x0000000500177210 */ /* 0x000fe20007ffe0ff */
[----:B------:R-:W-:Y:S01]  /*2b10*/  IMAD.IADD R22, R22, 0x1, R5 ;  /* 0x0000000116167824 */ /* 0x000fe200078e0205 */
[----:B------:R-:W-:-:S07]  /*2b20*/  SHF.R.U32.HI R2, RZ, 0x7, R2 ;  /* 0x00000007ff027819 */ /* 0x000fce0000011602 */
.L_x_37:
[----:B------:R-:W1:Y:S01]  /*2b30*/  S2R R0, SR_CgaCtaId ;  /* 0x0000000000007919 */ /* 0x000e620000008800 */
[----:B------:R-:W-:Y:S01]  /*2b40*/  MOV R3, 0x400 ;  /* 0x0000040000037802 */ /* 0x000fe20000000f00 */
[----:B------:R-:W-:-:S03]  /*2b50*/  UMOV UR4, URZ ;  /* 0x000000ff00047c82 */ /* 0x000fc60008000000 */
[----:B-1---5:R-:W-:-:S07]  /*2b60*/  LEA R0, R0, R3, 0x18 ;  /* 0x0000000300007211 */ /* 0x022fce00078ec0ff */
.L_x_36:
[----:B------:R-:W-:Y:S01]  /*2b70*/  LEA R3, R17, R0, 0x3 ;  /* 0x0000000011037211 */ /* 0x000fe200078e18ff */
[----:B------:R-:W-:Y:S01]  /*2b80*/  ULOP3.LUT UP0, URZ, UR4, 0x3, URZ, 0xc0, !UPT ;  /* 0x0000000304ff7892 */ /* 0x000fe2000f80c0ff */
[----:B-----5:R-:W-:-:S04]  /*2b90*/  SHF.L.U32 R4, R16, 0x1f, RZ ;  /* 0x0000001f10047819 */ /* 0x020fc800000006ff */
[----:B------:R-:W1:Y:S02]  /*2ba0*/  SYNCS.PHASECHK.TRANS64.TRYWAIT P0, [R3+URZ+0x35a00], R4 ;  /* 0x035a0004030075a7 */ /* 0x000e6400080011ff */
[----:B-1----:R-:W-:Y:S05]  /*2bb0*/  @!P0 BRA `(.L_x_34) ;  /* 0x0000002000108947 */ /* 0x002fea0003800000 */
.L_x_82:
[----:B------:R-:W-:Y:S05]  /*2bc0*/  BRA.U UP0, `(.L_x_35) ;  /* 0x0000000100bc7547 */ /* 0x000fea000b800000 */
[C-C-:B------:R-:W-:Y:S02]  /*2bd0*/  IMAD R26, R17.reuse, 0x200, R0.reuse ;  /* 0x00000200111a7824 */ /* 0x140fe400078e0200 */
[----:B------:R-:W-:Y:S02]  /*2be0*/  IMAD R4, R17, 0x400, R0 ;  /* 0x0000040011047824 */ /* 0x000fe400078e0200 */
[--C-:B------:R-:W-:Y:S01]  /*2bf0*/  IMAD R10, R25, 0x4, R26.reuse ;  /* 0x00000004190a7824 */ /* 0x100fe200078e021a */
[-C--:B------:R-:W-:Y:S01]  /*2c00*/  LEA R9, R24, R26.reuse, 0x2 ;  /* 0x0000001a18097211 */ /* 0x080fe200078e10ff */
[--C-:B------:R-:W-:Y:S01]  /*2c10*/  IMAD R28, R23, 0x4, R26.reuse ;  /* 0x00000004171c7824 */ /* 0x100fe200078e021a */
[-C--:B------:R-:W-:Y:S01]  /*2c20*/  LEA R27, R22, R26.reuse, 0x2 ;  /* 0x0000001a161b7211 */ /* 0x080fe200078e10ff */
[--C-:B------:R-:W-:Y:S01]  /*2c30*/  IMAD R6, R20, 0x4, R26.reuse ;  /* 0x0000000414067824 */ /* 0x100fe200078e021a */
[-C--:B------:R-:W-:Y:S01]  /*2c40*/  LEA R7, R21, R26.reuse, 0x2 ;  /* 0x0000001a15077211 */ /* 0x080fe200078e10ff */
[----:B------:R-:W2:Y:S01]  /*2c50*/  LDS R10, [R10+0x33000] ;  /* 0x033000000a0a7984 */ /* 0x000ea20000000800 */
[----:B-1----:R-:W-:Y:S01]  /*2c60*/  LEA R5, R19, R26, 0x2 ;  /* 0x0000001a13057211 */ /* 0x002fe200078e10ff */
[----:B------:R-:W-:Y:S01]  /*2c70*/  IMAD R26, R18, 0x4, R26 ;  /* 0x00000004121a7824 */ /* 0x000fe200078e021a */
[-C--:B------:R-:W-:Y:S01]  /*2c80*/  LEA R15, R25, R4.reuse, 0x2 ;  /* 0x00000004190f7211 */ /* 0x080fe200078e10ff */
[----:B------:R-:W1:Y:S01]  /*2c90*/  LDS R9, [R9+0x33000] ;  /* 0x0330000009097984 */ /* 0x000e620000000800 */
[--C-:B------:R-:W-:Y:S01]  /*2ca0*/  IMAD R12, R24, 0x4, R4.reuse ;  /* 0x00000004180c7824 */ /* 0x100fe200078e0204 */
[----:B------:R-:W-:Y:S01]  /*2cb0*/  LEA R11, R23, R4, 0x2 ;  /* 0x00000004170b7211 */ /* 0x000fe200078e10ff */
[----:B------:R-:W-:Y:S01]  /*2cc0*/  IMAD R8, R22, 0x4, R4 ;  /* 0x0000000416087824 */ /* 0x000fe200078e0204 */
[----:B------:R-:W3:Y:S04]  /*2cd0*/  LDS R28, [R28+0x33000] ;  /* 0x033000001c1c7984 */ /* 0x000ee80000000800 */
[----:B------:R-:W4:Y:S01]  /*2ce0*/  LDS R27, [R27+0x33000] ;  /* 0x033000001b1b7984 */ /* 0x000f220000000800 */
[----:B------:R-:W-:-:S03]  /*2cf0*/  NOP ;  /* 0x0000000000007918 */ /* 0x000fc60000000000 */
[----:B--2---:R2:W-:Y:S04]  /*2d00*/  STS [R7+0x33000], R10 ;  /* 0x0330000a07007388 */ /* 0x0045e80000000800 */
[----:B-1----:R1:W-:Y:S04]  /*2d10*/  STS [R6+0x33000], R9 ;  /* 0x0330000906007388 */ /* 0x0023e80000000800 */
[----:B---3--:R3:W-:Y:S04]  /*2d20*/  STS [R5+0x33000], R28 ;  /* 0x0330001c05007388 */ /* 0x0087e80000000800 */
[----:B----4-:R-:W-:Y:S04]  /*2d30*/  STS [R26+0x33000], R27 ;  /* 0x0330001b1a007388 */ /* 0x010fe80000000800 */
[----:B------:R-:W4:Y:S04]  /*2d40*/  LDS R14, [R15+0x33e00] ;  /* 0x033e00000f0e7984 */ /* 0x000f280000000800 */
[----:B------:R-:W5:Y:S04]  /*2d50*/  LDS R13, [R12+0x33e00] ;  /* 0x033e00000c0d7984 */ /* 0x000f680000000800 */
[----:B------:R-:W5:Y:S01]  /*2d60*/  LDS R10, [R11+0x33e00] ;  /* 0x033e00000b0a7984 */ /* 0x000f620000000800 */
[----:B--2---:R-:W-:-:S03]  /*2d70*/  LEA R7, R21, R4, 0x2 ;  /* 0x0000000415077211 */ /* 0x004fc600078e10ff */
[----:B------:R-:W2:Y:S01]  /*2d80*/  LDS R9, [R8+0x33e00] ;  /* 0x033e000008097984 */ /* 0x000ea20000000800 */
[----:B-1----:R-:W-:Y:S01]  /*2d90*/  IMAD R6, R20, 0x4, R4 ;  /* 0x0000000414067824 */ /* 0x002fe200078e0204 */
[----:B------:R-:W-:Y:S01]  /*2da0*/  NOP ;  /* 0x0000000000007918 */ /* 0x000fe20000000000 */
[-C--:B---3--:R-:W-:Y:S02]  /*2db0*/  LEA R5, R19, R4.reuse, 0x2 ;  /* 0x0000000413057211 */ /* 0x088fe400078e10ff */
[----:B------:R-:W-:Y:S01]  /*2dc0*/  LEA R4, R18, R4, 0x2 ;  /* 0x0000000412047211 */ /* 0x000fe200078e10ff */
[----:B----4-:R-:W-:Y:S04]  /*2dd0*/  STS [R7+0x33e00], R14 ;  /* 0x033e000e07007388 */ /* 0x010fe80000000800 */
[----:B-----5:R-:W-:Y:S04]  /*2de0*/  STS [R6+0x33e00], R13 ;  /* 0x033e000d06007388 */ /* 0x020fe80000000800 */
[----:B------:R-:W-:Y:S04]  /*2df0*/  STS [R5+0x33e00], R10 ;  /* 0x033e000a05007388 */ /* 0x000fe80000000800 */
[----:B--2---:R-:W-:Y:S04]  /*2e00*/  STS [R4+0x33e00], R9 ;  /* 0x033e000904007388 */ /* 0x004fe80000000800 */
[----:B------:R-:W1:Y:S04]  /*2e10*/  LDS R26, [R15+0x34000] ;  /* 0x034000000f1a7984 */ /* 0x000e680000000800 */
[----:B------:R-:W2:Y:S04]  /*2e20*/  LDS R27, [R12+0x34000] ;  /* 0x034000000c1b7984 */ /* 0x000ea80000000800 */
[----:B------:R-:W3:Y:S04]  /*2e30*/  LDS R28, [R11+0x34000] ;  /* 0x034000000b1c7984 */ /* 0x000ee80000000800 */
[----:B------:R-:W4:Y:S01]  /*2e40*/  LDS R29, [R8+0x34000] ;  /* 0x03400000081d7984 */ /* 0x000f220000000800 */
[----:B------:R-:W-:-:S03]  /*2e50*/  NOP ;  /* 0x0000000000007918 */ /* 0x000fc60000000000 */
[----:B-1----:R5:W-:Y:S04]  /*2e60*/  STS [R7+0x34000], R26 ;  /* 0x0340001a07007388 */ /* 0x002be80000000800 */
[----:B--2---:R5:W-:Y:S04]  /*2e70*/  STS [R6+0x34000], R27 ;  /* 0x0340001b06007388 */ /* 0x004be80000000800 */
[----:B---3--:R5:W-:Y:S04]  /*2e80*/  STS [R5+0x34000], R28 ;  /* 0x0340001c05007388 */ /* 0x008be80000000800 */
[----:B----4-:R5:W-:Y:S01]  /*2e90*/  STS [R4+0x34000], R29 ;  /* 0x0340001d04007388 */ /* 0x010be20000000800 */
[----:B------:R1:W-:Y:S06]  /*2ea0*/  MEMBAR.ALL.CTA ;  /* 0x0000000000007992 */ /* 0x0003ec0000008000 */
[----:B-1----:R-:W2:Y:S02]  /*2eb0*/  FENCE.VIEW.ASYNC.S ;  /* 0x00000000000073c6 */ /* 0x002ea40000000000 */
.L_x_35:
[C---:B------:R-:W-:Y:S01]  /*2ec0*/  ISETP.NE.AND P0, PT, R17.reuse, 0x6, PT ;  /* 0x000000061100780c */ /* 0x040fe20003f05270 */
[----:B------:R-:W-:Y:S01]  /*2ed0*/  VIADD R17, R17, 0x1 ;  /* 0x0000000111117836 */ /* 0x000fe20000000000 */
[----:B------:R-:W-:Y:S01]  /*2ee0*/  UIADD3 UR4, UPT, UPT, UR4, 0x1, URZ ;  /* 0x0000000104047890 */ /* 0x000fe2000fffe0ff */
[----:B-1----:R-:W-:-:S03]  /*2ef0*/  VIADD R3, R3, 0x35a70 ;  /* 0x00035a7003037836 */ /* 0x002fc60000000000 */
[----:B------:R-:W-:Y:S01]  /*2f00*/  SEL R17, R17, RZ, P0 ;  /* 0x000000ff11117207 */ /* 0x000fe20000000000 */
[----:B------:R-:W-:Y:S01]  /*2f10*/  UISETP.NE.AND UP0, UPT, UR4, 0xc, UPT ;  /* 0x0000000c0400788c */ /* 0x000fe2000bf05270 */
[----:B------:R-:W-:Y:S02]  /*2f20*/  PRMT R3, RZ, 0x654, R3 ;  /* 0x00000654ff037816 */ /* 0x000fe40000000003 */
[----:B------:R-:W-:Y:S02]  /*2f30*/  ISETP.NE.AND P0, PT, R17, RZ, PT ;  /* 0x000000ff1100720c */ /* 0x000fe40003f05270 */
[----:B--2---:R1:W-:Y:S02]  /*2f40*/  SYNCS.ARRIVE.TRANS64.RED.A1T0 RZ, [R3+URZ], RZ ;  /* 0x000000ff03ff79a7 */ /* 0x0043e400081004ff */
[----:B-1----:R-:W-:-:S04]  /*2f50*/  SEL R3, RZ, 0x1, P0 ;  /* 0x00000001ff037807 */ /* 0x002fc80000000000 */
[----:B------:R-:W-:Y:S01]  /*2f60*/  LOP3.LUT R16, R16, R3, RZ, 0x3c, !PT ;  /* 0x0000000310107212 */ /* 0x000fe200078e3cff */
[----:B------:R-:W-:Y:S06]  /*2f70*/  BRA.U UP0, `(.L_x_36) ;  /* 0xfffffff900fc7547 */ /* 0x000fec000b83ffff */
[----:B------:R-:W-:-:S13]  /*2f80*/  ISETP.NE.AND P0, PT, R2, UR5, PT ;  /* 0x0000000502007c0c */ /* 0x000fda000bf05270 */
[----:B------:R-:W-:Y:S05]  /*2f90*/  @!P0 EXIT ;  /* 0x000000000000894d */ /* 0x000fea0003800000 */
[----:B------:R-:W-:Y:S01]  /*2fa0*/  UIADD3 UR5, UPT, UPT, UR5, 0x1, URZ ;  /* 0x0000000105057890 */ /* 0x000fe2000fffe0ff */
[----:B------:R-:W-:Y:S05]  /*2fb0*/  BRA `(.L_x_37) ;  /* 0xfffffff800dc7947 */ /* 0x000fea000383ffff */
.L_x_33:
[----:B------:R-:W1:Y:S01]  /*2fc0*/  S2UR UR11, SR_CgaCtaId ;  /* 0x00000000000b79c3 */ /* 0x000e620000008800 */
[----:B------:R-:W-:Y:S02]  /*2fd0*/  UMOV UR4, 0x400 ;  /* 0x0000040000047882 */ /* 0x000fe40000000000 */
[----:B-1----:R-:W-:-:S09]  /*2fe0*/  ULEA UR11, UR11, UR4, 0x18 ;  /* 0x000000040b0b7291 */ /* 0x002fd2000f8ec0ff */
[----:B------:R-:W1:Y:S02]  /*2ff0*/  LDS R0, [UR11+0x35ac8] ;  /* 0x035ac80bff007984 */ /* 0x000e640008000800 */
[----:B-1----:R-:W-:-:S13]  /*3000*/  ISETP.NE.AND P0, PT, R0, RZ, PT ;  /* 0x000000ff0000720c */ /* 0x002fda0003f05270 */
[----:B------:R-:W-:Y:S05]  /*3010*/  @!P0 BRA `(.L_x_38) ;  /* 0x0000000000048947 */ /* 0x000fea0003800000 */
[----:B------:R-:W-:Y:S05]  /*3020*/  BPT.TRAP 0x1 ;  /* 0x000000040000795c */ /* 0x000fea0000300000 */
.L_x_38:
[----:B------:R-:W1:Y:S02]  /*3030*/  S2UR UR7, SR_CTAID.X ;  /* 0x00000000000779c3 */ /* 0x000e640000002500 */
[----:B-1----:R-:W-:-:S13]  /*3040*/  ISETP.LE.U32.AND P0, PT, R4, UR7, PT ;  /* 0x0000000704007c0c */ /* 0x002fda000bf03070 */
[----:B------:R-:W-:Y:S05]  /*3050*/  @P0 BRA `(.L_x_39) ;  /* 0x0000001000c00947 */ /* 0x000fea0003800000 */
[----:B------:R-:W-:Y:S01]  /*3060*/  ULOP3.LUT UR4, URZ, UR7, URZ, 0x33, !UPT ;  /* 0x00000007ff047292 */ /* 0x000fe2000f8e33ff */
[C---:B------:R-:W-:Y:S01]  /*3070*/  IMAD.SHL.U32 R2, R5.reuse, 0x10, RZ ;  /* 0x0000001005027824 */ /* 0x040fe200078e00ff */
[----:B------:R-:W1:Y:S01]  /*3080*/  LDCU.64 UR14, c[0x0][0x348] ;  /* 0x00006900ff0e77ac */ /* 0x000e620008000a00 */
[----:B------:R-:W-:-:S03]  /*3090*/  IMAD.SHL.U32 R5, R5, 0x80, RZ ;  /* 0x0000008005057824 */ /* 0x000fc600078e00ff */
[----:B------:R-:W-:Y:S01]  /*30a0*/  LOP3.LUT R2, R2, 0x70, RZ, 0xc0, !PT ;  /* 0x0000007002027812 */ /* 0x000fe200078ec0ff */
[----:B------:R-:W-:Y:S01]  /*30b0*/  VIADD R0, R4, UR4 ;  /* 0x0000000404007c36 */ /* 0x000fe20008000000 */
[----:B------:R-:W-:Y:S01]  /*30c0*/  UMOV UR13, URZ ;  /* 0x000000ff000d7c82 */ /* 0x000fe20008000000 */
[----:B------:R-:W-:Y:S01]  /*30d0*/  UMOV UR6, UR7 ;  /* 0x0000000700067c82 */ /* 0x000fe20008000000 */
[C---:B------:R-:W-:Y:S01]  /*30e0*/  LOP3.LUT R25, R5.reuse, R2, RZ, 0xfc, !PT ;  /* 0x0000000205197212 */ /* 0x040fe200078efcff */
[----:B------:R-:W-:Y:S01]  /*30f0*/  UMOV UR12, URZ ;  /* 0x000000ff000c7c82 */ /* 0x000fe20008000000 */
[C-C-:B------:R-:W-:Y:S02]  /*3100*/  LOP3.LUT R24, R5.reuse, 0x10, R2.reuse, 0xf6, !PT ;  /* 0x0000001005187812 */ /* 0x140fe400078ef602 */
[C-C-:B------:R-:W-:Y:S02]  /*3110*/  LOP3.LUT R23, R5.reuse, 0x20, R2.reuse, 0xf6, !PT ;  /* 0x0000002005177812 */ /* 0x140fe400078ef602 */
[----:B------:R-:W-:-:S02]  /*3120*/  LOP3.LUT R22, R5, 0x30, R2, 0xf6, !PT ;  /* 0x0000003005167812 */ /* 0x000fc400078ef602 */
[C-C-:B------:R-:W-:Y:S02]  /*3130*/  LOP3.LUT R21, R5.reuse, 0x40, R2.reuse, 0xf6, !PT ;  /* 0x0000004005157812 */ /* 0x140fe400078ef602 */
[C-C-:B------:R-:W-:Y:S02]  /*3140*/  LOP3.LUT R20, R5.reuse, 0x50, R2.reuse, 0xf6, !PT ;  /* 0x0000005005147812 */ /* 0x140fe400078ef602 */
[C-C-:B------:R-:W-:Y:S02]  /*3150*/  LOP3.LUT R3, R5.reuse, 0x60, R2.reuse, 0xf6, !PT ;  /* 0x0000006005037812 */ /* 0x140fe400078ef602 */
[----:B------:R-:W-:Y:S02]  /*3160*/  LOP3.LUT R2, R5, 0x70, R2, 0xf6, !PT ;  /* 0x0000007005027812 */ /* 0x000fe400078ef602 */
[----:B-1----:R-:W-:-:S07]  /*3170*/  SHF.R.U32.HI R0, RZ, 0x7, R0 ;  /* 0x00000007ff007819 */ /* 0x002fce0000011600 */
.L_x_47:
[----:B------:R-:W-:Y:S02]  /*3180*/  USHF.R.U32.HI UR4, URZ, 0x7, UR6 ;  /* 0x00000007ff047899 */ /* 0x000fe40008011606 */
[----:B------:R-:W-:Y:S02]  /*3190*/  ULOP3.LUT UR9, UR6, 0x7ff, URZ, 0xc0, !UPT ;  /* 0x000007ff06097892 */ /* 0x000fe4000f8ec0ff */
[----:B------:R-:W-:-:S06]  /*31a0*/  ULOP3.LUT UR4, UR4, 0x1fffff0, URZ, 0xc0, !UPT ;  /* 0x01fffff004047892 */ /* 0x000fcc000f8ec0ff */
[----:B---3--:R-:W-:-:S05]  /*31b0*/  IMAD.U32 R5, RZ, RZ, UR4 ;  /* 0x00000004ff057e24 */ /* 0x008fca000f8e00ff */
[----:B------:R-:W-:-:S04]  /*31c0*/  VIADDMNMX.U32 R4, R26, -R5, 0x10, PT ;  /* 0x000000101a047446 */ /* 0x000fc80003800805 */
[----:B------:R-:W-:Y:S02]  /*31d0*/  R2UR UR5, R4 ;  /* 0x00000000040572ca */ /* 0x000fe400000e0000 */
[----:B------:R-:W-:-:S13]  /*31e0*/  MOV R4, 0x3200 ;  /* 0x0000320000047802 */ /* 0x000fda0000000f00 */
[----:B------:R-:W-:Y:S05]  /*31f0*/  CALL.REL.NOINC `($__internal_3_$__cuda_sm20_div_u16) ;  /* 0x0000001800dc7944 */ /* 0x000fea0003c00000 */
[----:B------:R-:W-:Y:S02]  /*3200*/  USHF.R.U32.HI UR6, URZ, 0x1, UR13 ;  /* 0x00000001ff067899 */ /* 0x000fe4000801160d */
[----:B------:R-:W-:Y:S02]  /*3210*/  USHF.L.U32 UR17, UR13, 0x3, URZ ;  /* 0x000000030d117899 */ /* 0x000fe400080006ff */
[----:B------:R-:W-:Y:S02]  /*3220*/  ULOP3.LUT UR6, UR6, 0x1, URZ, 0xc0, !UPT ;  /* 0x0000000106067892 */ /* 0x000fe4000f8ec0ff */
[----:B------:R-:W-:Y:S02]  /*3230*/  ULOP3.LUT UR17, UR17, 0x8, URZ, 0xc0, !UPT ;  /* 0x0000000811117892 */ /* 0x000fe4000f8ec0ff */
[----:B------:R-:W-:Y:S02]  /*3240*/  USHF.L.U32 UR6, UR6, 0x1f, URZ ;  /* 0x0000001f06067899 */ /* 0x000fe400080006ff */
[----:B------:R-:W-:-:S02]  /*3250*/  UPRMT UR8, UR5, 0x9910, URZ ;  /* 0x0000991005087896 */ /* 0x000fc400080000ff */
[----:B------:R-:W-:Y:S01]  /*3260*/  MOV R4, UR17 ;  /* 0x0000001100047c02 */ /* 0x000fe20008000f00 */
[----:B------:R-:W-:Y:S01]  /*3270*/  UPRMT UR5, UR19, 0x9910, URZ ;  /* 0x0000991013057896 */ /* 0x000fe200080000ff */
[----:B------:R-:W-:Y:S01]  /*3280*/  MOV R5, UR6 ;  /* 0x0000000600057c02 */ /* 0x000fe20008000f00 */
[----:B------:R-:W-:Y:S02]  /*3290*/  ULOP3.LUT UR16, UR13, 0x1, URZ, 0xc0, !UPT ;  /* 0x000000010d107892 */ /* 0x000fe4000f8ec0ff */
[----:B------:R-:W-:Y:S01]  /*32a0*/  UIMAD UR5, UR5, UR8, URZ ;  /* 0x00000008050572a4 */ /* 0x000fe2000f8e02ff */
[----:B------:R-:W1:Y:S01]  /*32b0*/  SYNCS.PHASECHK.TRANS64.TRYWAIT P0, [R4+UR11+0x35aa8], R5 ;  /* 0x035aa805040075a7 */ /* 0x000e62000800110b */
[----:B------:R-:W-:Y:S02]  /*32c0*/  UIADD3 UR17, UPT, UPT, UR11, UR17, URZ ;  /* 0x000000110b117290 */ /* 0x000fe4000fffe0ff */
[----:B------:R-:W-:-:S04]  /*32d0*/  UIADD3 UR5, UPT, UPT, URZ, -UR5, URZ ;  /* 0x80000005ff057290 */ /* 0x000fc8000fffe0ff */
[----:B------:R-:W-:-:S04]  /*32e0*/  UPRMT UR5, UR5, 0x7710, URZ ;  /* 0x0000771005057896 */ /* 0x000fc800080000ff */
[----:B------:R-:W-:-:S04]  /*32f0*/  UIADD3 UR5, UPT, UPT, UR9, UR5, URZ ;  /* 0x0000000509057290 */ /* 0x000fc8000fffe0ff */
[----:B------:R-:W-:-:S04]  /*3300*/  ULOP3.LUT UR10, UR5, 0xffff, URZ, 0xc0, !UPT ;  /* 0x0000ffff050a7892 */ /* 0x000fc8000f8ec0ff */
[----:B------:R-:W-:Y:S01]  /*3310*/  UIADD3 UR10, UPT, UPT, UR4, UR10, URZ ;  /* 0x0000000a040a7290 */ /* 0x000fe2000fffe0ff */
[----:B-1----:R-:W-:Y:S11]  /*3320*/  @!P0 BRA `(.L_x_40) ;  /* 0x00000018004c8947 */ /* 0x002ff60003800000 */
.L_x_84:
[----:B------:R-:W-:Y:S01]  /*3330*/  NOP ;  /* 0x0000000000007918 */ /* 0x000fe20000000000 */
[----:B------:R-:W-:-:S04]  /*3340*/  DEPBAR.LE SB0, 0x1 ;  /* 0x000080400000791a */ /* 0x000fc80000000000 */
[----:B------:R-:W-:Y:S01]  /*3350*/  UIMAD UR16, UR16, 0xc0, URZ ;  /* 0x000000c0101078a4 */ /* 0x000fe2000f8e02ff */
[----:B------:R-:W-:Y:S01]  /*3360*/  BAR.SYNC.DEFER_BLOCKING 0x8, 0x20 ;  /* 0x0200800000007b1d */ /* 0x000fe20000010000 */
[----:B------:R-:W-:Y:S01]  /*3370*/  USHF.L.U32 UR4, UR12, 0xc, URZ ;  /* 0x0000000c0c047899 */ /* 0x000fe200080006ff */
[----:B------:R-:W-:Y:S01]  /*3380*/  ELECT P0, URZ, PT ;  /* 0x0000000000ff782f */ /* 0x000fe20003800000 */
[----:B------:R-:W-:-:S03]  /*3390*/  ULOP3.LUT UR9, UR19, 0xffff, URZ, 0xc0, !UPT ;  /* 0x0000ffff13097892 */ /* 0x000fc6000f8ec0ff */
[----:B------:R-:W-:Y:S01]  /*33a0*/  BSSY.RECONVERGENT B0, `(.L_x_41) ;  /* 0x000004d000007945 */ /* 0x000fe20003800200 */
[----:B------:R-:W-:Y:S01]  /*33b0*/  IMAD.U32 R27, RZ, RZ, UR4 ;  /* 0x00000004ff1b7e24 */ /* 0x000fe2000f8e00ff */
[----:B------:R-:W2:Y:S01]  /*33c0*/  LDTM.x8 R12, tmem[UR16] ;  /* 0x00000010000c79ee */ /* 0x000ea200081c0000 */
[----:B------:R-:W-:Y:S02]  /*33d0*/  USHF.L.U32 UR10, UR10, 0x5, URZ ;  /* 0x000000050a0a7899 */ /* 0x000fe400080006ff */
[----:B------:R-:W-:Y:S01]  /*33e0*/  UIMAD UR9, UR9, 0xc0, URZ ;  /* 0x000000c0090978a4 */ /* 0x000fe2000f8e02ff */
[C---:B------:R-:W-:Y:S02]  /*33f0*/  IADD3 R37, PT, PT, R27.reuse, UR11, R25 ;  /* 0x0000000b1b257c10 */ /* 0x040fe4000fffe019 */
[C---:B------:R-:W-:Y:S02]  /*3400*/  IADD3 R39, PT, PT, R27.reuse, UR11, R24 ;  /* 0x0000000b1b277c10 */ /* 0x040fe4000fffe018 */
[----:B------:R-:W-:Y:S01]  /*3410*/  IADD3 R44, PT, PT, R27, UR11, R23 ;  /* 0x0000000b1b2c7c10 */ /* 0x000fe2000fffe017 */
[----:B------:R-:W-:Y:S01]  /*3420*/  NOP ;  /* 0x0000000000007918 */ /* 0x000fe20000000000 */
[----:B-12---:R-:W1:Y:S01]  /*3430*/  LDTM.x8 R4, tmem[UR16+0x8] ;  /* 0x00000810000479ee */ /* 0x006e6200081c0000 */
[----:B------:R-:W-:-:S02]  /*3440*/  F2FP.BF16.F32.PACK_AB R32, R13, R12 ;  /* 0x0000000c0d20723e */ /* 0x000fc400000010ff */
[----:B------:R-:W-:Y:S02]  /*3450*/  F2FP.BF16.F32.PACK_AB R33, R15, R14 ;  /* 0x0000000e0f21723e */ /* 0x000fe400000010ff */
[----:B------:R-:W-:Y:S02]  /*3460*/  F2FP.BF16.F32.PACK_AB R34, R17, R16 ;  /* 0x000000101122723e */ /* 0x000fe400000010ff */
[----:B------:R-:W-:-:S05]  /*3470*/  F2FP.BF16.F32.PACK_AB R35, R19, R18 ;  /* 0x000000121323723e */ /* 0x000fca00000010ff */
[----:B------:R2:W-:Y:S01]  /*3480*/  STS.128 [R37], R32 ;  /* 0x0000002025007388 */ /* 0x0005e20000000c00 */
[----:B------:R-:W-:Y:S01]  /*3490*/  NOP ;  /* 0x0000000000007918 */ /* 0x000fe20000000000 */
[----:B-1----:R-:W1:Y:S01]  /*34a0*/  LDTM.x8 R12, tmem[UR16+0x10] ;  /* 0x00001010000c79ee */ /* 0x002e6200081c0000 */
[----:B------:R-:W-:Y:S02]  /*34b0*/  F2FP.BF16.F32.PACK_AB R28, R5, R4 ;  /* 0x00000004051c723e */ /* 0x000fe400000010ff */
        /* <DEDUP_REMOVED lines=14> */
[----:B--2---:R-:W-:Y:S02]  /*35a0*/  F2FP.BF16.F32.PACK_AB R37, R7, R6 ;  /* 0x000000060725723e */ /* 0x004fe400000010ff */
[----:B------:R-:W-:Y:S02]  /*35b0*/  F2FP.BF16.F32.PACK_AB R38, R9, R8 ;  /* 0x000000080926723e */ /* 0x000fe400000010ff */
[----:B---3--:R-:W-:Y:S02]  /*35c0*/  F2FP.BF16.F32.PACK_AB R39, R11, R10 ;  /* 0x0000000a0b27723e */ /* 0x008fe400000010ff */
[----:B------:R-:W-:-:S05]  /*35d0*/  IADD3 R31, PT, PT, R27, UR11, R22 ;  /* 0x0000000b1b1f7c10 */ /* 0x000fca000fffe016 */
[----:B------:R2:W-:Y:S01]  /*35e0*/  STS.128 [R31], R36 ;  /* 0x000000241f007388 */ /* 0x0005e20000000c00 */
[----:B------:R-:W-:Y:S01]  /*35f0*/  NOP ;  /* 0x0000000000007918 */ /* 0x000fe20000000000 */
[----:B-1----:R-:W1:Y:S01]  /*3600*/  LDTM.x8 R4, tmem[UR16+0x28] ;  /* 0x00002810000479ee */ /* 0x002e6200081c0000 */
[----:B------:R-:W-:Y:S02]  /*3610*/  F2FP.BF16.F32.PACK_AB R32, R13, R12 ;  /* 0x0000000c0d20723e */ /* 0x000fe400000010ff */
[----:B------:R-:W-:Y:S02]  /*3620*/  F2FP.BF16.F32.PACK_AB R33, R15, R14 ;  /* 0x0000000e0f21723e */ /* 0x000fe400000010ff */
[----:B------:R-:W-:Y:S02]  /*3630*/  F2FP.BF16.F32.PACK_AB R34, R17, R16 ;  /* 0x000000101122723e */ /* 0x000fe400000010ff */
[----:B------:R-:W-:Y:S02]  /*3640*/  F2FP.BF16.F32.PACK_AB R35, R19, R18 ;  /* 0x000000121323723e */ /* 0x000fe400000010ff */
[----:B----4-:R-:W-:-:S05]  /*3650*/  IADD3 R40, PT, PT, R27, UR11, R21 ;  /* 0x0000000b1b287c10 */ /* 0x010fca000fffe015 */
[----:B------:R3:W-:Y:S01]  /*3660*/  STS.128 [R40], R32 ;  /* 0x0000002028007388 */ /* 0x0007e20000000c00 */
[----:B------:R-:W-:Y:S01]  /*3670*/  NOP ;  /* 0x0000000000007918 */ /* 0x000fe20000000000 */
[----:B-1----:R-:W1:Y:S01]  /*3680*/  LDTM.x8 R12, tmem[UR16+0x30] ;  /* 0x00003010000c79ee */ /* 0x002e6200081c0000 */
[----:B------:R-:W-:Y:S02]  /*3690*/  F2FP.BF16.F32.PACK_AB R28, R5, R4 ;  /* 0x00000004051c723e */ /* 0x000fe400000010ff */
[----:B------:R-:W-:Y:S02]  /*36a0*/  F2FP.BF16.F32.PACK_AB R29, R7, R6 ;  /* 0x00000006071d723e */ /* 0x000fe400000010ff */
[----:B------:R-:W-:Y:S02]  /*36b0*/  F2FP.BF16.F32.PACK_AB R30, R9, R8 ;  /* 0x00000008091e723e */ /* 0x000fe400000010ff */
[----:B--2---:R-:W-:Y:S02]  /*36c0*/  F2FP.BF16.F32.PACK_AB R31, R11, R10 ;  /* 0x0000000a0b1f723e */ /* 0x004fe400000010ff */
        /* <DEDUP_REMOVED lines=8> */
[----:B-1----:R-:W-:-:S02]  /*3750*/  F2FP.BF16.F32.PACK_AB R4, R5, R4 ;  /* 0x000000040504723e */ /* 0x002fc400000010ff */
[----:B------:R-:W-:Y:S02]  /*3760*/  F2FP.BF16.F32.PACK_AB R5, R7, R6 ;  /* 0x000000060705723e */ /* 0x000fe400000010ff */
[----:B------:R-:W-:Y:S02]  /*3770*/  F2FP.BF16.F32.PACK_AB R6, R9, R8 ;  /* 0x000000080906723e */ /* 0x000fe400000010ff */
[----:B------:R-:W-:Y:S02]  /*3780*/  IADD3 R8, PT, PT, R27, UR11, R3 ;  /* 0x0000000b1b087c10 */ /* 0x000fe4000fffe003 */
[----:B------:R-:W-:Y:S02]  /*3790*/  F2FP.BF16.F32.PACK_AB R7, R11, R10 ;  /* 0x0000000a0b07723e */ /* 0x000fe400000010ff */
[----:B------:R-:W-:Y:S01]  /*37a0*/  IADD3 R27, PT, PT, R27, UR11, R2 ;  /* 0x0000000b1b1b7c10 */ /* 0x000fe2000fffe002 */
[----:B------:R3:W-:Y:S01]  /*37b0*/  STS.128 [R8], R12 ;  /* 0x0000000c08007388 */ /* 0x0007e20000000c00 */
[----:B------:R-:W-:-:S03]  /*37c0*/  NOP ;  /* 0x0000000000007918 */ /* 0x000fc60000000000 */
[----:B------:R3:W-:Y:S01]  /*37d0*/  STS.128 [R27], R4 ;  /* 0x000000041b007388 */ /* 0x0007e20000000c00 */
[----:B------:R1:W-:Y:S06]  /*37e0*/  MEMBAR.ALL.CTA ;  /* 0x0000000000007992 */ /* 0x0003ec0000008000 */
[----:B-1----:R-:W1:Y:S02]  /*37f0*/  FENCE.VIEW.ASYNC.S ;  /* 0x00000000000073c6 */ /* 0x002e640000000000 */
[----:B-1----:R-:W-:Y:S06]  /*3800*/  BAR.SYNC.DEFER_BLOCKING 0x8, 0x20 ;  /* 0x0200800000007b1d */ /* 0x002fec0000010000 */
[----:B------:R-:W-:Y:S05]  /*3810*/  @!P0 BRA `(.L_x_42) ;  /* 0x0000000000148947 */ /* 0x000fea0003800000 */
[----:B------:R-:W-:Y:S02]  /*3820*/  UIADD3 UR18, UP0, UPT, UR14, 0x240, URZ ;  /* 0x000002400e127890 */ /* 0x000fe4000ff1e0ff */
[----:B------:R-:W-:Y:S02]  /*3830*/  UIADD3 UR8, UPT, UPT, UR11, UR4, URZ ;  /* 0x000000040b087290 */ /* 0x000fe4000fffe0ff */
[----:B------:R-:W-:-:S09]  /*3840*/  UIADD3.X UR19, UPT, UPT, URZ, UR15, URZ, UP0, !UPT ;  /* 0x0000000fff137290 */ /* 0x000fd200087fe4ff */
[----:B------:R1:W-:Y:S02]  /*3850*/  UTMASTG.2D [UR8], [UR18] ;  /* 0x00000008120073b5 */ /* 0x0003e40008008000 */
[----:B-1----:R0:W-:Y:S02]  /*3860*/  UTMACMDFLUSH ;  /* 0x00000000000079b7 */ /* 0x0021e40000000000 */
.L_x_42:
[----:B------:R-:W-:Y:S05]  /*3870*/  BSYNC.RECONVERGENT B0 ;  /* 0x0000000000007941 */ /* 0x000fea0003800200 */
.L_x_41:
[----:B------:R-:W-:-:S04]  /*3880*/  DEPBAR.LE SB0, 0x1 ;  /* 0x000080400000791a */ /* 0x000fc80000000000 */
[----:B------:R-:W-:Y:S01]  /*3890*/  BAR.SYNC.DEFER_BLOCKING 0x8, 0x20 ;  /* 0x0200800000007b1d */ /* 0x000fe20000010000 */
[----:B------:R-:W-:Y:S01]  /*38a0*/  ULOP3.LUT UR8, UR4, 0x1000, URZ, 0xc, !UPT ;  /* 0x0000100004087892 */ /* 0x000fe2000f8e0cff */
[----:B------:R-:W-:-:S04]  /*38b0*/  ELECT P0, URZ, PT ;  /* 0x0000000000ff782f */ /* 0x000fc80003800000 */
[----:B------:R-:W-:Y:S01]  /*38c0*/  BSSY.RECONVERGENT B0, `(.L_x_43) ;  /* 0x000004d000007945 */ /* 0x000fe20003800200 */
[----:B---3--:R-:W-:Y:S01]  /*38d0*/  IMAD.U32 R27, RZ, RZ, UR8 ;  /* 0x00000008ff1b7e24 */ /* 0x008fe2000f8e00ff */
[----:B------:R-:W1:Y:S04]  /*38e0*/  LDTM.x8 R12, tmem[UR16+0x40] ;  /* 0x00004010000c79ee */ /* 0x000e6800081c0000 */
[C---:B------:R-:W-:Y:S02]  /*38f0*/  IADD3 R37, PT, PT, R27.reuse, UR11, R25 ;  /* 0x0000000b1b257c10 */ /* 0x040fe4000fffe019 */
[C---:B------:R-:W-:Y:S02]  /*3900*/  IADD3 R39, PT, PT, R27.reuse, UR11, R24 ;  /* 0x0000000b1b277c10 */ /* 0x040fe4000fffe018 */
[----:B------:R-:W-:Y:S01]  /*3910*/  IADD3 R44, PT, PT, R27, UR11, R23 ;  /* 0x0000000b1b2c7c10 */ /* 0x000fe2000fffe017 */
[----:B------:R-:W-:Y:S01]  /*3920*/  NOP ;  /* 0x0000000000007918 */ /* 0x000fe20000000000 */
[----:B-1----:R-:W1:Y:S01]  /*3930*/  LDTM.x8 R4, tmem[UR16+0x48] ;  /* 0x00004810000479ee */ /* 0x002e6200081c0000 */
        /* <DEDUP_REMOVED lines=63> */
[----:B------:R-:W-:Y:S02]  /*3d30*/  UIADD3 UR5, UPT, UPT, UR9, 0x40, URZ ;  /* 0x0000004009057890 */ /* 0x000fe4000fffe0ff */
[----:B------:R-:W-:Y:S02]  /*3d40*/  UIADD3 UR4, UPT, UPT, UR11, UR8, URZ ;  /* 0x000000080b047290 */ /* 0x000fe4000fffe0ff */
[----:B------:R-:W-:Y:S01]  /*3d50*/  UIADD3.X UR19, UPT, UPT, URZ, UR15, URZ, UP0, !UPT ;  /* 0x0000000fff137290 */ /* 0x000fe200087fe4ff */
[----:B------:R-:W-:-:S08]  /*3d60*/  UMOV UR6, UR10 ;  /* 0x0000000a00067c82 */ /* 0x000fd00008000000 */
[----:B------:R1:W-:Y:S02]  /*3d70*/  UTMASTG.2D [UR4], [UR18] ;  /* 0x00000004120073b5 */ /* 0x0003e40008008000 */
[----:B-1----:R0:W-:Y:S02]  /*3d80*/  UTMACMDFLUSH ;  /* 0x00000000000079b7 */ /* 0x0021e40000000000 */
.L_x_44:
[----:B------:R-:W-:Y:S05]  /*3d90*/  BSYNC.RECONVERGENT B0 ;  /* 0x0000000000007941 */ /* 0x000fea0003800200 */
.L_x_43:
[----:B------:R-:W-:-:S04]  /*3da0*/  DEPBAR.LE SB0, 0x1 ;  /* 0x000080400000791a */ /* 0x000fc80000000000 */
[----:B------:R-:W-:Y:S01]  /*3db0*/  BAR.SYNC.DEFER_BLOCKING 0x8, 0x20 ;  /* 0x0200800000007b1d */ /* 0x000fe20000010000 */
[----:B------:R-:W-:Y:S02]  /*3dc0*/  ULOP3.LUT UR8, UR12, 0x1, URZ, 0xc0, !UPT ;  /* 0x000000010c087892 */ /* 0x000fe4000f8ec0ff */
[----:B------:R-:W-:Y:S02]  /*3dd0*/  UIADD3 UR4, UPT, UPT, UR17, 0x35ab8, URZ ;  /* 0x00035ab811047890 */ /* 0x000fe4000fffe0ff */
[----:B------:R-:W-:Y:S01]  /*3de0*/  ULOP3.LUT UR12, UR8, 0x1, URZ, 0x3c, !UPT ;  /* 0x00000001080c7892 */ /* 0x000fe2000f8e3cff */
[----:B------:R-:W-:Y:S01]  /*3df0*/  BSSY.RECONVERGENT B0, `(.L_x_45) ;  /* 0x0000051000007945 */ /* 0x000fe20003800200 */
[----:B---3--:R-:W-:Y:S01]  /*3e00*/  IMAD.U32 R27, RZ, RZ, UR8 ;  /* 0x00000008ff1b7e24 */ /* 0x008fe2000f8e00ff */
[----:B------:R-:W1:Y:S01]  /*3e10*/  LDTM.x8 R12, tmem[UR16+0x80] ;  /* 0x00008010000c79ee */ /* 0x000e6200081c0000 */
[----:B------:R-:W-:Y:S02]  /*3e20*/  UPRMT UR4, URZ, 0x654, UR4 ;  /* 0x00000654ff047896 */ /* 0x000fe40008000004 */
[----:B------:R-:W-:-:S02]  /*3e30*/  IMAD R37, R27, 0x1000, R25 ;  /* 0x000010001b257824 */ /* 0x000fc400078e0219 */
[C---:B------:R-:W-:Y:S02]  /*3e40*/  IMAD R39, R27.reuse, 0x1000, R24 ;  /* 0x000010001b277824 */ /* 0x040fe400078e0218 */
[----:B------:R-:W-:Y:S01]  /*3e50*/  IMAD R44, R27, 0x1000, R23 ;  /* 0x000010001b2c7824 */ /* 0x000fe200078e0217 */
[----:B------:R-:W-:Y:S01]  /*3e60*/  NOP ;  /* 0x0000000000007918 */ /* 0x000fe20000000000 */
[----:B-1----:R-:W1:Y:S01]  /*3e70*/  LDTM.x8 R4, tmem[UR16+0x88] ;  /* 0x00008810000479ee */ /* 0x002e6200081c0000 */
[----:B------:R-:W-:Y:S02]  /*3e80*/  F2FP.BF16.F32.PACK_AB R32, R13, R12 ;  /* 0x0000000c0d20723e */ /* 0x000fe400000010ff */
[----:B------:R-:W-:Y:S02]  /*3e90*/  F2FP.BF16.F32.PACK_AB R33, R15, R14 ;  /* 0x0000000e0f21723e */ /* 0x000fe400000010ff */
[----:B------:R-:W-:Y:S02]  /*3ea0*/  F2FP.BF16.F32.PACK_AB R34, R17, R16 ;  /* 0x000000101122723e */ /* 0x000fe400000010ff */
[----:B------:R-:W-:-:S05]  /*3eb0*/  F2FP.BF16.F32.PACK_AB R35, R19, R18 ;  /* 0x000000121323723e */ /* 0x000fca00000010ff */
[----:B------:R2:W-:Y:S01]  /*3ec0*/  STS.128 [R37+UR11], R32 ;  /* 0x0000002025007988 */ /* 0x0005e20008000c0b */
        /* <DEDUP_REMOVED lines=17> */
[----:B--2---:R-:W-:Y:S01]  /*3fe0*/  F2FP.BF16.F32.PACK_AB R37, R7, R6 ;  /* 0x000000060725723e */ /* 0x004fe200000010ff */
[----:B---3--:R-:W-:Y:S01]  /*3ff0*/  IMAD R31, R27, 0x1000, R22 ;  /* 0x000010001b1f7824 */ /* 0x008fe200078e0216 */
[----:B------:R-:W-:Y:S02]  /*4000*/  F2FP.BF16.F32.PACK_AB R38, R9, R8 ;  /* 0x000000080926723e */ /* 0x000fe400000010ff */
[----:B------:R-:W-:-:S05]  /*4010*/  F2FP.BF16.F32.PACK_AB R39, R11, R10 ;  /* 0x0000000a0b27723e */ /* 0x000fca00000010ff */
[----:B------:R2:W-:Y:S01]  /*4020*/  STS.128 [R31+UR11], R36 ;  /* 0x000000241f007988 */ /* 0x0005e20008000c0b */
[----:B------:R-:W-:Y:S01]  /*4030*/  NOP ;  /* 0x0000000000007918 */ /* 0x000fe20000000000 */
[----:B-1----:R-:W1:Y:S01]  /*4040*/  LDTM.x8 R4, tmem[UR16+0xa8] ;  /* 0x0000a810000479ee */ /* 0x002e6200081c0000 */
[----:B------:R-:W-:Y:S02]  /*4050*/  F2FP.BF16.F32.PACK_AB R32, R13, R12 ;  /* 0x0000000c0d20723e */ /* 0x000fe400000010ff */
[----:B------:R-:W-:Y:S01]  /*4060*/  F2FP.BF16.F32.PACK_AB R33, R15, R14 ;  /* 0x0000000e0f21723e */ /* 0x000fe200000010ff */
[----:B----4-:R-:W-:Y:S01]  /*4070*/  IMAD R40, R27, 0x1000, R21 ;  /* 0x000010001b287824 */ /* 0x010fe200078e0215 */
[----:B------:R-:W-:Y:S02]  /*4080*/  F2FP.BF16.F32.PACK_AB R34, R17, R16 ;  /* 0x000000101122723e */ /* 0x000fe400000010ff */
[----:B------:R-:W-:-:S05]  /*4090*/  F2FP.BF16.F32.PACK_AB R35, R19, R18 ;  /* 0x000000121323723e */ /* 0x000fca00000010ff */
[----:B------:R3:W-:Y:S01]  /*40a0*/  STS.128 [R40+UR11], R32 ;  /* 0x0000002028007988 */ /* 0x0007e20008000c0b */
[----:B------:R-:W-:Y:S01]  /*40b0*/  NOP ;  /* 0x0000000000007918 */ /* 0x000fe20000000000 */
[----:B-1----:R-:W1:Y:S01]  /*40c0*/  LDTM.x8 R12, tmem[UR16+0xb0] ;  /* 0x0000b010000c79ee */ /* 0x002e6200081c0000 */
[----:B------:R-:W-:Y:S02]  /*40d0*/  F2FP.BF16.F32.PACK_AB R28, R5, R4 ;  /* 0x00000004051c723e */ /* 0x000fe400000010ff */
[----:B------:R-:W-:Y:S01]  /*40e0*/  F2FP.BF16.F32.PACK_AB R29, R7, R6 ;  /* 0x00000006071d723e */ /* 0x000fe200000010ff */
[----:B--2---:R-:W-:Y:S01]  /*40f0*/  IMAD R36, R27, 0x1000, R20 ;  /* 0x000010001b247824 */ /* 0x004fe200078e0214 */
        /* <DEDUP_REMOVED lines=11> */
[----:B------:R-:W-:Y:S01]  /*41b0*/  F2FP.BF16.F32.PACK_AB R6, R9, R8 ;  /* 0x000000080906723e */ /* 0x000fe200000010ff */
[----:B------:R-:W-:Y:S01]  /*41c0*/  IMAD R8, R27, 0x1000, R3 ;  /* 0x000010001b087824 */ /* 0x000fe200078e0203 */
[----:B------:R-:W-:Y:S01]  /*41d0*/  F2FP.BF16.F32.PACK_AB R7, R11, R10 ;  /* 0x0000000a0b07723e */ /* 0x000fe200000010ff */
[----:B------:R-:W-:-:S03]  /*41e0*/  IMAD R27, R27, 0x1000, R2 ;  /* 0x000010001b1b7824 */ /* 0x000fc600078e0202 */
[----:B------:R3:W-:Y:S01]  /*41f0*/  STS.128 [R8+UR11], R12 ;  /* 0x0000000c08007988 */ /* 0x0007e20008000c0b */
[----:B------:R-:W-:-:S03]  /*4200*/  NOP ;  /* 0x0000000000007918 */ /* 0x000fc60000000000 */
[----:B------:R3:W-:Y:S01]  /*4210*/  STS.128 [R27+UR11], R4 ;  /* 0x000000041b007988 */ /* 0x0007e20008000c0b */
[----:B------:R-:W-:Y:S01]  /*4220*/  NOP ;  /* 0x0000000000007918 */ /* 0x000fe20000000000 */
[----:B------:R-:W-:Y:S01]  /*4230*/  SYNCS.ARRIVE.TRANS64.RED.A1T0 RZ, [UR4], RZ ;  /* 0x000000ffffff79a7 */ /* 0x000fe20008100404 */
[----:B------:R-:W-:Y:S01]  /*4240*/  ELECT P0, URZ, PT ;  /* 0x0000000000ff782f */ /* 0x000fe20003800000 */
[----:B------:R1:W-:Y:S06]  /*4250*/  MEMBAR.ALL.CTA ;  /* 0x0000000000007992 */ /* 0x0003ec0000008000 */
[----:B-1----:R-:W1:Y:S02]  /*4260*/  FENCE.VIEW.ASYNC.S ;  /* 0x00000000000073c6 */ /* 0x002e640000000000 */
[----:B-1----:R-:W-:Y:S06]  /*4270*/  BAR.SYNC.DEFER_BLOCKING 0x8, 0x20 ;  /* 0x0200800000007b1d */ /* 0x002fec0000010000 */
[----:B------:R-:W-:Y:S05]  /*4280*/  @!P0 BRA `(.L_x_46) ;  /* 0x00000000001c8947 */ /* 0x000fea0003800000 */
[----:B------:R-:W-:Y:S02]  /*4290*/  UIADD3 UR16, UP0, UPT, UR14, 0x240, URZ ;  /* 0x000002400e107890 */ /* 0x000fe4000ff1e0ff */
[----:B------:R-:W-:Y:S02]  /*42a0*/  UIADD3 UR5, UPT, UPT, UR9, 0x80, URZ ;  /* 0x0000008009057890 */ /* 0x000fe4000fffe0ff */
[----:B------:R-:W-:Y:S02]  /*42b0*/  ULEA UR4, UR8, UR11, 0xc ;  /* 0x0000000b08047291 */ /* 0x000fe4000f8e60ff */
[----:B------:R-:W-:Y:S01]  /*42c0*/  UIADD3.X UR17, UPT, UPT, URZ, UR15, URZ, UP0, !UPT ;  /* 0x0000000fff117290 */ /* 0x000fe200087fe4ff */
[----:B------:R-:W-:-:S08]  /*42d0*/  UMOV UR6, UR10 ;  /* 0x0000000a00067c82 */ /* 0x000fd00008000000 */
[----:B------:R1:W-:Y:S02]  /*42e0*/  UTMASTG.2D [UR4], [UR16] ;  /* 0x00000004100073b5 */ /* 0x0003e40008008000 */
[----:B-1----:R0:W-:Y:S02]  /*42f0*/  UTMACMDFLUSH ;  /* 0x00000000000079b7 */ /* 0x0021e40000000000 */
.L_x_46:
[----:B------:R-:W-:Y:S05]  /*4300*/  BSYNC.RECONVERGENT B0 ;  /* 0x0000000000007941 */ /* 0x000fea0003800200 */
.L_x_45:
[----:B------:R-:W-:Y:S01]  /*4310*/  ISETP.NE.AND P0, PT, R0, UR13, PT ;  /* 0x0000000d00007c0c */ /* 0x000fe2000bf05270 */
[----:B------:R-:W-:-:S04]  /*4320*/  UIADD3 UR4, UPT, UPT, UR13, 0x1, URZ ;  /* 0x000000010d047890 */ /* 0x000fc8000fffe0ff */
[----:B------:R-:W-:-:S03]  /*4330*/  ULEA UR6, UR4, UR7, 0x7 ;  /* 0x0000000704067291 */ /* 0x000fc6000f8e38ff */
[----:B------:R-:W-:-:S05]  /*4340*/  UMOV UR13, UR4 ;  /* 0x00000004000d7c82 */ /* 0x000fca0008000000 */
[----:B------:R-:W-:Y:S05]  /*4350*/  @P0 BRA `(.L_x_47) ;  /* 0xffffffec00880947 */ /* 0x000fea000383ffff */
.L_x_39:
[----:B------:R-:W1:Y:S01]  /*4360*/  S2UR UR5, SR_CgaCtaId ;  /* 0x00000000000579c3 */ /* 0x000e620000008800 */
[----:B------:R-:W-:Y:S01]  /*4370*/  NOP ;  /* 0x0000000000007918 */ /* 0x000fe20000000000 */
[----:B------:R-:W-:Y:S02]  /*4380*/  UMOV UR4, 0x50 ;  /* 0x0000005000047882 */ /* 0x000fe40000000000 */
[----:B-1----:R-:W-:-:S09]  /*4390*/  ULEA UR5, UR5, UR4, 0x18 ;  /* 0x0000000405057291 */ /* 0x002fd2000f8ec0ff */
[----:B------:R-:W1:Y:S02]  /*43a0*/  LDS R2, [UR5] ;  /* 0x00000005ff027984 */ /* 0x000e640008000800 */
[----:B-1----:R-:W-:-:S04]  /*43b0*/  LOP3.LUT R0, R2, 0xffff, RZ, 0xc0, !PT ;  /* 0x0000ffff02007812 */ /* 0x002fc800078ec0ff */
[----:B------:R-:W-:-:S13]  /*43c0*/  ISETP.NE.AND P0, PT, R0, 0xffff, PT ;  /* 0x0000ffff0000780c */ /* 0x000fda0003f05270 */
[----:B------:R-:W-:Y:S05]  /*43d0*/  @P0 BRA `(.L_x_48) ;  /* 0x0000000000480947 */ /* 0x000fea0003800000 */
[----:B------:R-:W-:-:S04]  /*43e0*/  SHF.R.U32.HI R0, RZ, 0x10, R2 ;  /* 0x00000010ff007819 */ /* 0x000fc80000011602 */
[----:B------:R-:W-:-:S04]  /*43f0*/  LOP3.LUT R0, R0, 0x1, RZ, 0xc0, !PT ;  /* 0x0000000100007812 */ /* 0x000fc800078ec0ff */
[----:B------:R-:W-:-:S13]  /*4400*/  ISETP.NE.AND P0, PT, R0, 0x1, PT ;  /* 0x000000010000780c */ /* 0x000fda0003f05270 */
[----:B------:R-:W-:Y:S05]  /*4410*/  @P0 BRA `(.L_x_49) ;  /* 0x00000000002c0947 */ /* 0x000fea0003800000 */
[----:B------:R-:W1:Y:S01]  /*4420*/  S2R R0, SR_LANEID ;  /* 0x0000000000007919 */ /* 0x000e620000000000 */
[----:B------:R-:W-:Y:S01]  /*4430*/  IMAD.MOV.U32 R2, RZ, RZ, -0x20000 ;  /* 0xfffe0000ff027424 */ /* 0x000fe200078e00ff */
[----:B------:R-:W-:Y:S02]  /*4440*/  VOTEU.ANY UR6, UPT, PT ;  /* 0x0000000000067886 */ /* 0x000fe400038e0100 */
[----:B------:R-:W-:Y:S01]  /*4450*/  UFLO.U32 UR6, UR6 ;  /* 0x00000006000672bd */ /* 0x000fe200080e0000 */
[----:B------:R-:W2:Y:S05]  /*4460*/  REDUX UR4, R2 ;  /* 0x00000000020473c4 */ /* 0x000eaa0000000000 */
[----:B-1----:R-:W-:-:S02]  /*4470*/  ISETP.EQ.U32.AND P0, PT, R0, UR6, PT ;  /* 0x0000000600007c0c */ /* 0x002fc4000bf02070 */
[----:B--2---:R-:W-:Y:S01]  /*4480*/  MOV R0, UR4 ;  /* 0x0000000400007c02 */ /* 0x004fe20008000f00 */
[----:B------:R-:W-:-:S05]  /*4490*/  UMOV UR4, 0xfffe0000 ;  /* 0xfffe000000047882 */ /* 0x000fca0000000000 */
[----:B------:R1:W-:Y:S05]  /*44a0*/  UTCATOMSWS.AND URZ, UR4 ;  /* 0x0000000400ff79e3 */ /* 0x0003ea0008000000 */
[----:B------:R1:W-:Y:S01]  /*44b0*/  @P0 ATOMS.AND RZ, [UR5], R0 ;  /* 0x00000000ffff098c */ /* 0x0003e2000a800005 */
[----:B------:R-:W-:Y:S05]  /*44c0*/  BRA `(.L_x_50) ;  /* 0x0000000000147947 */ /* 0x000fea0003800000 */
.L_x_49:
[----:B------:R-:W-:Y:S02]  /*44d0*/  MOV R2, 0x44f0 ;  /* 0x000044f000027802 */ /* 0x000fe40000000f00 */
[----:B---3--:R-:W-:Y:S05]  /*44e0*/  CALL.REL.NOINC `($__internal_0_$__cuda_sm10x_tcgen05_guardrail_trap_col_being_dealloced_not_returned_by_alloc) ;  /* 0x0000000400fc7944 */ /* 0x008fea0003c00000 */
[----:B------:R-:W-:Y:S05]  /*44f0*/  BRA `(.L_x_50) ;  /* 0x0000000000087947 */ /* 0x000fea0003800000 */
.L_x_48:
[----:B------:R-:W-:Y:S02]  /*4500*/  MOV R2, 0x4520 ;  /* 0x0000452000027802 */ /* 0x000fe40000000f00 */
[----:B---3--:R-:W-:Y:S05]  /*4510*/  CALL.REL.NOINC `($__internal_2_$__cuda_sm10x_tcgen05_guardrail_trap_unallocated_columns_being_dealloced) ;  /* 0x0000000800087944 */ /* 0x008fea0003c00000 */
.L_x_50:
[----:B------:R-:W-:Y:S01]  /*4520*/  NOP ;  /* 0x0000000000007918 */ /* 0x000fe20000000000 */
[----:B-1----:R-:W-:Y:S05]  /*4530*/  EXIT ;  /* 0x000000000000794d */ /* 0x002fea0003800000 */
.L_x_13:
[----:B------:R-:W-:Y:S02]  /*4540*/  MOV R4, UR10 ;  /* 0x0000000a00047c02 */ /* 0x000fe40008000f00 */
[----:B------:R-:W-:Y:S02]  /*4550*/  MOV R5, UR10 ;  /* 0x0000000a00057c02 */ /* 0x000fe40008000f00 */
[----:B------:R-:W-:-:S07]  /*4560*/  MOV R0, UR9 ;  /* 0x0000000900007c02 */ /* 0x000fce0008000f00 */
.L_x_51:
[----:B-1----:R1:W2:Y:S02]  /*4570*/  SYNCS.PHASECHK.TRANS64.TRYWAIT P0, [R0+URZ+0x35ab8], R5 ;  /* 0x035ab805000075a7 */ /* 0x0022a400080011ff */
[----:B--2---:R-:W-:Y:S05]  /*4580*/  @!P0 NANOSLEEP.SYNCS 0x989680 ;  /* 0x009896800000895d */ /* 0x004fea0003900000 */
[----:B------:R-:W2:Y:S02]  /*4590*/  @!P0 SYNCS.PHASECHK.TRANS64 P0, [R0+URZ+0x35ab8], R5 ;  /* 0x035ab805000085a7 */ /* 0x000ea400080010ff */
[----:B--2---:R-:W-:Y:S05]  /*45a0*/  @!P0 BRA `(.L_x_51) ;  /* 0xfffffffc00f08947 */ /* 0x004fea000383ffff */
[----:B------:R-:W-:Y:S05]  /*45b0*/  BRA `(.L_x_52) ;  /* 0xffffffc400547947 */ /* 0x000fea000383ffff */
.L_x_14:
[----:B------:R-:W-:Y:S02]  /*45c0*/  MOV R2, UR13 ;  /* 0x0000000d00027c02 */ /* 0x000fe40008000f00 */
[----:B------:R-:W-:Y:S07]  /*45d0*/  MOV R4, R5 ;  /* 0x0000000500047202 */ /* 0x000fee0000000f00 */
.L_x_53:
[----:B-1----:R1:W2:Y:S02]  /*45e0*/  SYNCS.PHASECHK.TRANS64.TRYWAIT P0, [R2+URZ+0x35a70], R5 ;  /* 0x035a7005020075a7 */ /* 0x0022a400080011ff */
[----:B--2---:R-:W-:Y:S05]  /*45f0*/  @!P0 NANOSLEEP.SYNCS 0x989680 ;  /* 0x009896800000895d */ /* 0x004fea0003900000 */
[----:B------:R-:W2:Y:S02]  /*4600*/  @!P0 SYNCS.PHASECHK.TRANS64 P0, [R2+URZ+0x35a70], R5 ;  /* 0x035a7005020085a7 */ /* 0x000ea400080010ff */
[----:B--2---:R-:W-:Y:S05]  /*4610*/  @!P0 BRA `(.L_x_53) ;  /* 0xfffffffc00f08947 */ /* 0x004fea000383ffff */
[----:B------:R-:W-:Y:S05]  /*4620*/  BRA `(.L_x_54) ;  /* 0xffffffc400607947 */ /* 0x000fea000383ffff */
.L_x_16:
[----:B------:R-:W-:Y:S02]  /*4630*/  MOV R0, UR9 ;  /* 0x0000000900007c02 */ /* 0x000fe40008000f00 */
[----:B------:R-:W-:Y:S07]  /*4640*/  MOV R4, R5 ;  /* 0x0000000500047202 */ /* 0x000fee0000000f00 */
.L_x_55:
[----:B-1----:R1:W2:Y:S02]  /*4650*/  SYNCS.PHASECHK.TRANS64.TRYWAIT P0, [R0+URZ+0x35a70], R5 ;  /* 0x035a7005000075a7 */ /* 0x0022a400080011ff */
[----:B--2---:R-:W-:Y:S05]  /*4660*/  @!P0 NANOSLEEP.SYNCS 0x989680 ;  /* 0x009896800000895d */ /* 0x004fea0003900000 */
[----:B------:R-:W2:Y:S02]  /*4670*/  @!P0 SYNCS.PHASECHK.TRANS64 P0, [R0+URZ+0x35a70], R5 ;  /* 0x035a7005000085a7 */ /* 0x000ea400080010ff */
[----:B--2---:R-:W-:Y:S05]  /*4680*/  @!P0 BRA `(.L_x_55) ;  /* 0xfffffffc00f08947 */ /* 0x004fea000383ffff */
[----:B------:R-:W-:Y:S05]  /*4690*/  BRA `(.L_x_56) ;  /* 0xffffffc800387947 */ /* 0x000fea000383ffff */
.L_x_20:
[----:B------:R-:W-:Y:S02]  /*46a0*/  MOV R7, UR13 ;  /* 0x0000000d00077c02 */ /* 0x000fe40008000f00 */
[----:B------:R-:W-:Y:S07]  /*46b0*/  MOV R5, R4 ;  /* 0x0000000400057202 */ /* 0x000fee0000000f00 */
.L_x_57:
[----:B-1----:R1:W2:Y:S02]  /*46c0*/  SYNCS.PHASECHK.TRANS64.TRYWAIT P0, [R7+URZ+0x38], R5 ;  /* 0x00003805070075a7 */ /* 0x0022a400080011ff */
[----:B--2---:R-:W-:Y:S05]  /*46d0*/  @!P0 NANOSLEEP.SYNCS 0x989680 ;  /* 0x009896800000895d */ /* 0x004fea0003900000 */
[----:B------:R-:W2:Y:S02]  /*46e0*/  @!P0 SYNCS.PHASECHK.TRANS64 P0, [R7+URZ+0x38], R5 ;  /* 0x00003805070085a7 */ /* 0x000ea400080010ff */
[----:B--2---:R-:W-:Y:S05]  /*46f0*/  @!P0 BRA `(.L_x_57) ;  /* 0xfffffffc00f08947 */ /* 0x004fea000383ffff */
[----:B------:R-:W-:Y:S05]  /*4700*/  BRA `(.L_x_58) ;  /* 0xffffffd000187947 */ /* 0x000fea000383ffff */
.L_x_21:
[----:B------:R-:W-:Y:S02]  /*4710*/  MOV R0, UR9 ;  /* 0x0000000900007c02 */ /* 0x000fe40008000f00 */
[----:B------:R-:W-:Y:S07]  /*4720*/  MOV R8, R9 ;  /* 0x0000000900087202 */ /* 0x000fee0000000f00 */
.L_x_59:
[----:B-1----:R1:W2:Y:S02]  /*4730*/  SYNCS.PHASECHK.TRANS64.TRYWAIT P0, [R0+URZ+0x38], R9 ;  /* 0x00003809000075a7 */ /* 0x0022a400080011ff */
[----:B--2---:R-:W-:Y:S05]  /*4740*/  @!P0 NANOSLEEP.SYNCS 0x989680 ;  /* 0x009896800000895d */ /* 0x004fea0003900000 */
[----:B------:R-:W2:Y:S02]  /*4750*/  @!P0 SYNCS.PHASECHK.TRANS64 P0, [R0+URZ+0x38], R9 ;  /* 0x00003809000085a7 */ /* 0x000ea400080010ff */
[----:B--2---:R-:W-:Y:S05]  /*4760*/  @!P0 BRA `(.L_x_59) ;  /* 0xfffffffc00f08947 */ /* 0x004fea000383ffff */
[----:B------:R-:W-:Y:S05]  /*4770*/  BRA `(.L_x_60) ;  /* 0xffffffd000747947 */ /* 0x000fea000383ffff */
.L_x_22:
[----:B------:R-:W-:Y:S02]  /*4780*/  MOV R0, UR13 ;  /* 0x0000000d00007c02 */ /* 0x000fe40008000f00 */
[----:B------:R-:W-:Y:S07]  /*4790*/  MOV R8, R9 ;  /* 0x0000000900087202 */ /* 0x000fee0000000f00 */
.L_x_61:
[----:B-1----:R1:W2:Y:S02]  /*47a0*/  SYNCS.PHASECHK.TRANS64.TRYWAIT P0, [R0+URZ+0x38], R9 ;  /* 0x00003809000075a7 */ /* 0x0022a400080011ff */
[----:B--2---:R-:W-:Y:S05]  /*47b0*/  @!P0 NANOSLEEP.SYNCS 0x989680 ;  /* 0x009896800000895d */ /* 0x004fea0003900000 */
[----:B------:R-:W2:Y:S02]  /*47c0*/  @!P0 SYNCS.PHASECHK.TRANS64 P0, [R0+URZ+0x38], R9 ;  /* 0x00003809000085a7 */ /* 0x000ea400080010ff */
[----:B--2---:R-:W-:Y:S05]  /*47d0*/  @!P0 BRA `(.L_x_61) ;  /* 0xfffffffc00f08947 */ /* 0x004fea000383ffff */
[----:B------:R-:W-:Y:S05]  /*47e0*/  BRA `(.L_x_62) ;  /* 0xffffffd000b87947 */ /* 0x000fea000383ffff */
.L_x_23:
[----:B------:R-:W-:Y:S02]  /*47f0*/  MOV R0, UR9 ;  /* 0x0000000900007c02 */ /* 0x000fe40008000f00 */
[----:B------:R-:W-:Y:S07]  /*4800*/  MOV R8, R9 ;  /* 0x0000000900087202 */ /* 0x000fee0000000f00 */
.L_x_63:
[----:B-1----:R1:W2:Y:S02]  /*4810*/  SYNCS.PHASECHK.TRANS64.TRYWAIT P0, [R0+URZ+0x38], R9 ;  /* 0x00003809000075a7 */ /* 0x0022a400080011ff */
[----:B--2---:R-:W-:Y:S05]  /*4820*/  @!P0 NANOSLEEP.SYNCS 0x989680 ;  /* 0x009896800000895d */ /* 0x004fea0003900000 */
[----:B------:R-:W2:Y:S02]  /*4830*/  @!P0 SYNCS.PHASECHK.TRANS64 P0, [R0+URZ+0x38], R9 ;  /* 0x00003809000085a7 */ /* 0x000ea400080010ff */
[----:B--2---:R-:W-:Y:S05]  /*4840*/  @!P0 BRA `(.L_x_63) ;  /* 0xfffffffc00f08947 */ /* 0x004fea000383ffff */
[----:B------:R-:W-:Y:S05]  /*4850*/  BRA `(.L_x_64) ;  /* 0xffffffd000f47947 */ /* 0x000fea000383ffff */
.L_x_24:
[----:B------:R-:W-:Y:S02]  /*4860*/  MOV R0, UR13 ;  /* 0x0000000d00007c02 */ /* 0x000fe40008000f00 */
[----:B------:R-:W-:Y:S07]  /*4870*/  MOV R8, R9 ;  /* 0x0000000900087202 */ /* 0x000fee0000000f00 */
.L_x_65:
[----:B-1----:R1:W2:Y:S02]  /*4880*/  SYNCS.PHASECHK.TRANS64.TRYWAIT P0, [R0+URZ+0x38], R9 ;  /* 0x00003809000075a7 */ /* 0x0022a400080011ff */
[----:B--2---:R-:W-:Y:S05]  /*4890*/  @!P0 NANOSLEEP.SYNCS 0x989680 ;  /* 0x009896800000895d */ /* 0x004fea0003900000 */
[----:B------:R-:W2:Y:S02]  /*48a0*/  @!P0 SYNCS.PHASECHK.TRANS64 P0, [R0+URZ+0x38], R9 ;  /* 0x00003809000085a7 */ /* 0x000ea400080010ff */
[----:B--2---:R-:W-:Y:S05]  /*48b0*/  @!P0 BRA `(.L_x_65) ;  /* 0xfffffffc00f08947 */ /* 0x004fea000383ffff */
[----:B------:R-:W-:Y:S05]  /*48c0*/  BRA `(.L_x_66) ;  /* 0xffffffd400507947 */ /* 0x000fea000383ffff */
.L_x_25:
[----:B------:R-:W-:Y:S02]  /*48d0*/  MOV R0, UR37 ;  /* 0x0000002500007c02 */ /* 0x000fe40008000f00 */
[----:B------:R-:W-:Y:S07]  /*48e0*/  MOV R8, R9 ;  /* 0x0000000900087202 */ /* 0x000fee0000000f00 */
.L_x_67:
[----:B-1----:R1:W2:Y:S02]  /*48f0*/  SYNCS.PHASECHK.TRANS64.TRYWAIT P0, [R0+URZ+0x38], R9 ;  /* 0x00003809000075a7 */ /* 0x0022a400080011ff */
[----:B--2---:R-:W-:Y:S05]  /*4900*/  @!P0 NANOSLEEP.SYNCS 0x989680 ;  /* 0x009896800000895d */ /* 0x004fea0003900000 */
[----:B------:R-:W2:Y:S02]  /*4910*/  @!P0 SYNCS.PHASECHK.TRANS64 P0, [R0+URZ+0x38], R9 ;  /* 0x00003809000085a7 */ /* 0x000ea400080010ff */
[----:B--2---:R-:W-:Y:S05]  /*4920*/  @!P0 BRA `(.L_x_67) ;  /* 0xfffffffc00f08947 */ /* 0x004fea000383ffff */
[----:B------:R-:W-:Y:S05]  /*4930*/  BRA `(.L_x_68) ;  /* 0xffffffd4009c7947 */ /* 0x000fea000383ffff */
.L_x_26:
[----:B------:R-:W-:Y:S02]  /*4940*/  MOV R0, UR13 ;  /* 0x0000000d00007c02 */ /* 0x000fe40008000f00 */
[----:B------:R-:W-:Y:S07]  /*4950*/  MOV R8, R9 ;  /* 0x0000000900087202 */ /* 0x000fee0000000f00 */
.L_x_69:
[----:B-1----:R1:W2:Y:S02]  /*4960*/  SYNCS.PHASECHK.TRANS64.TRYWAIT P0, [R0+URZ+0x38], R9 ;  /* 0x00003809000075a7 */ /* 0x0022a400080011ff */
[----:B--2---:R-:W-:Y:S05]  /*4970*/  @!P0 NANOSLEEP.SYNCS 0x989680 ;  /* 0x009896800000895d */ /* 0x004fea0003900000 */
[----:B------:R-:W2:Y:S02]  /*4980*/  @!P0 SYNCS.PHASECHK.TRANS64 P0, [R0+URZ+0x38], R9 ;  /* 0x00003809000085a7 */ /* 0x000ea400080010ff */
[----:B--2---:R-:W-:Y:S05]  /*4990*/  @!P0 BRA `(.L_x_69) ;  /* 0xfffffffc00f08947 */ /* 0x004fea000383ffff */
[----:B------:R-:W-:Y:S05]  /*49a0*/  BRA `(.L_x_70) ;  /* 0xffffffd400dc7947 */ /* 0x000fea000383ffff */
.L_x_27:
[----:B------:R-:W-:Y:S02]  /*49b0*/  MOV R0, UR9 ;  /* 0x0000000900007c02 */ /* 0x000fe40008000f00 */
[----:B------:R-:W-:Y:S07]  /*49c0*/  MOV R8, R9 ;  /* 0x0000000900087202 */ /* 0x000fee0000000f00 */
.L_x_71:
[----:B-1----:R1:W2:Y:S02]  /*49d0*/  SYNCS.PHASECHK.TRANS64.TRYWAIT P0, [R0+URZ+0x38], R9 ;  /* 0x00003809000075a7 */ /* 0x0022a400080011ff */
[----:B--2---:R-:W-:Y:S05]  /*49e0*/  @!P0 NANOSLEEP.SYNCS 0x989680 ;  /* 0x009896800000895d */ /* 0x004fea0003900000 */
[----:B------:R-:W2:Y:S02]  /*49f0*/  @!P0 SYNCS.PHASECHK.TRANS64 P0, [R0+URZ+0x38], R9 ;  /* 0x00003809000085a7 */ /* 0x000ea400080010ff */
[----:B--2---:R-:W-:Y:S05]  /*4a00*/  @!P0 BRA `(.L_x_71) ;  /* 0xfffffffc00f08947 */ /* 0x004fea000383ffff */
[----:B------:R-:W-:Y:S05]  /*4a10*/  BRA `(.L_x_72) ;  /* 0xffffffd800147947 */ /* 0x000fea000383ffff */
.L_x_28:
[----:B------:R-:W-:Y:S02]  /*4a20*/  MOV R0, UR13 ;  /* 0x0000000d00007c02 */ /* 0x000fe40008000f00 */
[----:B------:R-:W-:Y:S07]  /*4a30*/  MOV R8, R9 ;  /* 0x0000000900087202 */ /* 0x000fee0000000f00 */
.L_x_73:
[----:B-1----:R1:W2:Y:S02]  /*4a40*/  SYNCS.PHASECHK.TRANS64.TRYWAIT P0, [R0+URZ+0x38], R9 ;  /* 0x00003809000075a7 */ /* 0x0022a400080011ff */
[----:B--2---:R-:W-:Y:S05]  /*4a50*/  @!P0 NANOSLEEP.SYNCS 0x989680 ;  /* 0x009896800000895d */ /* 0x004fea0003900000 */
[----:B------:R-:W2:Y:S02]  /*4a60*/  @!P0 SYNCS.PHASECHK.TRANS64 P0, [R0+URZ+0x38], R9 ;  /* 0x00003809000085a7 */ /* 0x000ea400080010ff */
[----:B--2---:R-:W-:Y:S05]  /*4a70*/  @!P0 BRA `(.L_x_73) ;  /* 0xfffffffc00f08947 */ /* 0x004fea000383ffff */
[----:B------:R-:W-:Y:S05]  /*4a80*/  BRA `(.L_x_74) ;  /* 0xffffffd800707947 */ /* 0x000fea000383ffff */
.L_x_29:
[----:B------:R-:W-:Y:S02]  /*4a90*/  MOV R4, UR37 ;  /* 0x0000002500047c02 */ /* 0x000fe40008000f00 */
[-C--:B------:R-:W-:Y:S02]  /*4aa0*/  MOV R8, R0.reuse ;  /* 0x0000000000087202 */ /* 0x080fe40000000f00 */
[----:B------:R-:W-:Y:S07]  /*4ab0*/  MOV R9, R0 ;  /* 0x0000000000097202 */ /* 0x000fee0000000f00 */
.L_x_75:
[----:B-1----:R1:W2:Y:S02]  /*4ac0*/  SYNCS.PHASECHK.TRANS64.TRYWAIT P0, [R4+URZ+0x38], R9 ;  /* 0x00003809040075a7 */ /* 0x0022a400080011ff */
[----:B--2---:R-:W-:Y:S05]  /*4ad0*/  @!P0 NANOSLEEP.SYNCS 0x989680 ;  /* 0x009896800000895d */ /* 0x004fea0003900000 */
[----:B------:R-:W2:Y:S02]  /*4ae0*/  @!P0 SYNCS.PHASECHK.TRANS64 P0, [R4+URZ+0x38], R9 ;  /* 0x00003809040085a7 */ /* 0x000ea400080010ff */
[----:B--2---:R-:W-:Y:S05]  /*4af0*/  @!P0 BRA `(.L_x_75) ;  /* 0xfffffffc00f08947 */ /* 0x004fea000383ffff */
[----:B------:R-:W-:Y:S05]  /*4b00*/  BRA `(.L_x_76) ;  /* 0xffffffd800b87947 */ /* 0x000fea000383ffff */
.L_x_30:
[----:B------:R-:W-:Y:S02]  /*4b10*/  MOV R4, UR13 ;  /* 0x0000000d00047c02 */ /* 0x000fe40008000f00 */
[-C--:B------:R-:W-:Y:S02]  /*4b20*/  MOV R8, R0.reuse ;  /* 0x0000000000087202 */ /* 0x080fe40000000f00 */
[----:B------:R-:W-:Y:S07]  /*4b30*/  MOV R9, R0 ;  /* 0x0000000000097202 */ /* 0x000fee0000000f00 */
.L_x_77:
[----:B-1----:R1:W2:Y:S02]  /*4b40*/  SYNCS.PHASECHK.TRANS64.TRYWAIT P0, [R4+URZ+0x38], R9 ;  /* 0x00003809040075a7 */ /* 0x0022a400080011ff */
[----:B--2---:R-:W-:Y:S05]  /*4b50*/  @!P0 NANOSLEEP.SYNCS 0x989680 ;  /* 0x009896800000895d */ /* 0x004fea0003900000 */
[----:B------:R-:W2:Y:S02]  /*4b60*/  @!P0 SYNCS.PHASECHK.TRANS64 P0, [R4+URZ+0x38], R9 ;  /* 0x00003809040085a7 */ /* 0x000ea400080010ff */
[----:B--2---:R-:W-:Y:S05]  /*4b70*/  @!P0 BRA `(.L_x_77) ;  /* 0xfffffffc00f08947 */ /* 0x004fea000383ffff */
[----:B------:R-:W-:Y:S05]  /*4b80*/  BRA `(.L_x_78) ;  /* 0xffffffd800f07947 */ /* 0x000fea000383ffff */
.L_x_31:
[----:B------:R-:W-:Y:S02]  /*4b90*/  MOV R0, UR17 ;  /* 0x0000001100007c02 */ /* 0x000fe40008000f00 */
[----:B------:R-:W-:Y:S07]  /*4ba0*/  MOV R8, R9 ;  /* 0x0000000900087202 */ /* 0x000fee0000000f00 */
.L_x_79:
[----:B-1----:R1:W2:Y:S02]  /*4bb0*/  SYNCS.PHASECHK.TRANS64.TRYWAIT P0, [R0+URZ+0x38], R9 ;  /* 0x00003809000075a7 */ /* 0x0022a400080011ff */
[----:B--2---:R-:W-:Y:S05]  /*4bc0*/  @!P0 NANOSLEEP.SYNCS 0x989680 ;  /* 0x009896800000895d */ /* 0x004fea0003900000 */
[----:B------:R-:W2:Y:S02]  /*4bd0*/  @!P0 SYNCS.PHASECHK.TRANS64 P0, [R0+URZ+0x38], R9 ;  /* 0x00003809000085a7 */ /* 0x000ea400080010ff */
[----:B--2---:R-:W-:Y:S05]  /*4be0*/  @!P0 BRA `(.L_x_79) ;  /* 0xfffffffc00f08947 */ /* 0x004fea000383ffff */
[----:B------:R-:W-:Y:S05]  /*4bf0*/  BRA `(.L_x_80) ;  /* 0xffffffdc00207947 */ /* 0x000fea000383ffff */
.L_x_34:
[----:B------:R-:W-:-:S07]  /*4c00*/  MOV R5, R4 ;  /* 0x0000000400057202 */ /* 0x000fce0000000f00 */
.L_x_81:
[----:B-1----:R1:W2:Y:S02]  /*4c10*/  SYNCS.PHASECHK.TRANS64.TRYWAIT P0, [R3+URZ+0x35a00], R5 ;  /* 0x035a0005030075a7 */ /* 0x0022a400080011ff */
[----:B--2---:R-:W-:Y:S05]  /*4c20*/  @!P0 NANOSLEEP.SYNCS 0x989680 ;  /* 0x009896800000895d */ /* 0x004fea0003900000 */
[----:B------:R-:W2:Y:S02]  /*4c30*/  @!P0 SYNCS.PHASECHK.TRANS64 P0, [R3+URZ+0x35a00], R5 ;  /* 0x035a0005030085a7 */ /* 0x000ea400080010ff */
[----:B--2---:R-:W-:Y:S05]  /*4c40*/  @!P0 BRA `(.L_x_81) ;  /* 0xfffffffc00f08947 */ /* 0x004fea000383ffff */
[----:B------:R-:W-:Y:S05]  /*4c50*/  BRA `(.L_x_82) ;  /* 0xffffffdc00d87947 */ /* 0x000fea000383ffff */
.L_x_40:
[----:B------:R-:W-:Y:S02]  /*4c60*/  MOV R6, UR6 ;  /* 0x0000000600067c02 */ /* 0x000fe40008000f00 */
[----:B------:R-:W-:Y:S02]  /*4c70*/  MOV R7, UR6 ;  /* 0x0000000600077c02 */ /* 0x000fe40008000f00 */
[----:B------:R-:W-:-:S07]  /*4c80*/  MOV R4, UR17 ;  /* 0x0000001100047c02 */ /* 0x000fce0008000f00 */
.L_x_83:
[----:B-1----:R1:W2:Y:S02]  /*4c90*/  SYNCS.PHASECHK.TRANS64.TRYWAIT P0, [R4+URZ+0x35aa8], R7 ;  /* 0x035aa807040075a7 */ /* 0x0022a400080011ff */
[----:B--2---:R-:W-:Y:S05]  /*4ca0*/  @!P0 NANOSLEEP.SYNCS 0x989680 ;  /* 0x009896800000895d */ /* 0x004fea0003900000 */
[----:B------:R-:W2:Y:S02]  /*4cb0*/  @!P0 SYNCS.PHASECHK.TRANS64 P0, [R4+URZ+0x35aa8], R7 ;  /* 0x035aa807040085a7 */ /* 0x000ea400080010ff */
[----:B--2---:R-:W-:Y:S05]  /*4cc0*/  @!P0 BRA `(.L_x_83) ;  /* 0xfffffffc00f08947 */ /* 0x004fea000383ffff */
[----:B------:R-:W-:Y:S05]  /*4cd0*/  BRA `(.L_x_84) ;  /* 0xffffffe400947947 */ /* 0x000fea000383ffff */
        .weak           $__internal_0_$__cuda_sm10x_tcgen05_guardrail_trap_col_being_dealloced_not_returned_by_alloc
        .type           $__internal_0_$__cuda_sm10x_tcgen05_guardrail_trap_col_being_dealloced_not_returned_by_alloc,@function
        .size           $__internal_0_$__cuda_sm10x_tcgen05_guardrail_trap_col_being_dealloced_not_returned_by_alloc,($__internal_1_$__cuda_sm10x_tcgen05_guardrail_trap_phase_invalid_during_alloc - $__internal_0_$__cuda_sm10x_tcgen05_guardrail_trap_col_being_dealloced_not_returned_by_alloc)
$__internal_0_$__cuda_sm10x_tcgen05_guardrail_trap_col_being_dealloced_not_returned_by_alloc:
[----:B------:R-:W-:Y:S05]  /*4ce0*/  BPT.TRAP 0x1 ;  /* 0x000000040000795c */ /* 0x000fea0000300000 */
[----:B------:R-:W-:-:S04]  /*4cf0*/  HFMA2 R3, -RZ, RZ, 0, 0 ;  /* 0x00000000ff037431 */ /* 0x000fc800000001ff */
[----:B------:R-:W-:Y:S05]  /*4d00*/  RET.REL.NODEC R2 `(_ZN9deep_gemm24sm100_fp8_gemm_1d1d_implILN4cute4UMMA5MajorE0ELS3_0ELj0ELj24576ELj1536ELj32ELj192ELj128ELj1ELj128ELj128ELj128ELj7ELj128ELj128ELj1ELb0ELj128ELNS_8GemmTypeE0ELb0EN7cutlass10bfloat16_tENS_16EpilogueIdentityEEEvPijjj14CUtensorMap_stS9_S9_S9_S9_) ;  /* 0xffffffb002bc7950 */ /* 0x000fea0003c3ffff */
        .weak           $__internal_1_$__cuda_sm10x_tcgen05_guardrail_trap_phase_invalid_during_alloc
        .type           $__internal_1_$__cuda_sm10x_tcgen05_guardrail_trap_phase_invalid_during_alloc,@function
        .size           $__internal_1_$__cuda_sm10x_tcgen05_guardrail_trap_phase_invalid_during_alloc,($__internal_2_$__cuda_sm10x_tcgen05_guardrail_trap_unallocated_columns_being_dealloced - $__internal_1_$__cuda_sm10x_tcgen05_guardrail_trap_phase_invalid_during_alloc)
$__internal_1_$__cuda_sm10x_tcgen05_guardrail_trap_phase_invalid_during_alloc:
[----:B------:R-:W-:Y:S05]  /*4d10*/  BPT.TRAP 0x1 ;  /* 0x000000040000795c */ /* 0x000fea0000300000 */
[----:B------:R-:W-:-:S04]  /*4d20*/  MOV R3, 0x0 ;  /* 0x0000000000037802 */ /* 0x000fc80000000f00 */
[----:B------:R-:W-:Y:S05]  /*4d30*/  RET.REL.NODEC R2 `(_ZN9deep_gemm24sm100_fp8_gemm_1d1d_implILN4cute4UMMA5MajorE0ELS3_0ELj0ELj24576ELj1536ELj32ELj192ELj128ELj1ELj128ELj128ELj128ELj7ELj128ELj128ELj1ELb0ELj128ELNS_8GemmTypeE0ELb0EN7cutlass10bfloat16_tENS_16EpilogueIdentityEEEvPijjj14CUtensorMap_stS9_S9_S9_S9_) ;  /* 0xffffffb002b07950 */ /* 0x000fea0003c3ffff */
        .weak           $__internal_2_$__cuda_sm10x_tcgen05_guardrail_trap_unallocated_columns_being_dealloced
        .type           $__internal_2_$__cuda_sm10x_tcgen05_guardrail_trap_unallocated_columns_being_dealloced,@function
        .size           $__internal_2_$__cuda_sm10x_tcgen05_guardrail_trap_unallocated_columns_being_dealloced,($__internal_3_$__cuda_sm20_div_u16 - $__internal_2_$__cuda_sm10x_tcgen05_guardrail_trap_unallocated_columns_being_dealloced)
$__internal_2_$__cuda_sm10x_tcgen05_guardrail_trap_unallocated_columns_being_dealloced:
[----:B------:R-:W-:Y:S05]  /*4d40*/  BPT.TRAP 0x1 ;  /* 0x000000040000795c */ /* 0x000fea0000300000 */
[----:B------:R-:W-:-:S04]  /*4d50*/  HFMA2 R3, -RZ, RZ, 0, 0 ;  /* 0x00000000ff037431 */ /* 0x000fc800000001ff */
[----:B------:R-:W-:Y:S05]  /*4d60*/  RET.REL.NODEC R2 `(_ZN9deep_gemm24sm100_fp8_gemm_1d1d_implILN4cute4UMMA5MajorE0ELS3_0ELj0ELj24576ELj1536ELj32ELj192ELj128ELj1ELj128ELj128ELj128ELj7ELj128ELj128ELj1ELb0ELj128ELNS_8GemmTypeE0ELb0EN7cutlass10bfloat16_tENS_16EpilogueIdentityEEEvPijjj14CUtensorMap_stS9_S9_S9_S9_) ;  /* 0xffffffb002a47950 */ /* 0x000fea0003c3ffff */
        .weak           $__internal_3_$__cuda_sm20_div_u16
        .type           $__internal_3_$__cuda_sm20_div_u16,@function
        .size           $__internal_3_$__cuda_sm20_div_u16,(.L_x_89 - $__internal_3_$__cuda_sm20_div_u16)
$__internal_3_$__cuda_sm20_div_u16:
[----:B------:R-:W1:Y:S01]  /*4d70*/  I2F.U16 R5, UR5 ;  /* 0x0000000500057d06 */ /* 0x000e620008101000 */
[----:B------:R-:W-:Y:S01]  /*4d80*/  IMAD.MOV.U32 R6, RZ, RZ, 0x4b800000 ;  /* 0x4b800000ff067424 */ /* 0x000fe200078e00ff */
[----:B------:R-:W-:-:S06]  /*4d90*/  UISETP.NE.U32.AND UP0, UPT, UR5, URZ, UPT ;  /* 0x000000ff0500728c */ /* 0x000fcc000bf05070 */
[----:B------:R-:W-:Y:S01]  /*4da0*/  I2F.U16.RZ R7, UR9 ;  /* 0x0000000900077d06 */ /* 0x000fe2000810d000 */
[C---:B-1----:R-:W-:Y:S02]  /*4db0*/  FSETP.GEU.AND P0, PT, |R5|.reuse, 1.175494350822287508e-38, PT ;  /* 0x008000000500780b */ /* 0x042fe40003f0e200 */
[----:B------:R-:W-:Y:S02]  /*4dc0*/  FSETP.GT.AND P1, PT, |R5|, 8.50705917302346158658e+37, PT ;  /* 0x7e8000000500780b */ /* 0x000fe40003f24200 */
[----:B------:R-:W-:-:S04]  /*4dd0*/  FSEL R6, R6, 1, !P0 ;  /* 0x3f80000006067808 */ /* 0x000fc80004000000 */
[----:B------:R-:W-:-:S05]  /*4de0*/  FSEL R6, R6, 0.25, !P1 ;  /* 0x3e80000006067808 */ /* 0x000fca0004800000 */
[----:B------:R-:W-:-:S06]  /*4df0*/  FMUL R5, R5, R6 ;  /* 0x0000000605057220 */ /* 0x000fcc0000400000 */
[----:B------:R-:W1:Y:S02]  /*4e00*/  MUFU.RCP R5, R5 ;  /* 0x0000000500057308 */ /* 0x000e640000001000 */
[----:B-1----:R-:W-:Y:S01]  /*4e10*/  FMUL R6, R6, R5 ;  /* 0x0000000506067220 */ /* 0x002fe20000400000 */
[----:B------:R-:W-:-:S04]  /*4e20*/  IMAD.MOV.U32 R5, RZ, RZ, 0x0 ;  /* 0x00000000ff057424 */ /* 0x000fc800078e00ff */
[----:B------:R-:W-:-:S05]  /*4e30*/  IADD3 R6, PT, PT, R6, 0x2, RZ ;  /* 0x0000000206067810 */ /* 0x000fca0007ffe0ff */
[----:B------:R-:W-:-:S06]  /*4e40*/  FMUL.RZ R6, R7, R6 ;  /* 0x0000000607067220 */ /* 0x000fcc000040c000 */
[----:B------:R-:W1:Y:S02]  /*4e50*/  F2I.U32.TRUNC.NTZ R6, R6 ;  /* 0x0000000600067305 */ /* 0x000e64000020f000 */
[----:B-1----:R-:W-:-:S13]  /*4e60*/  R2UR UR19, R6 ;  /* 0x00000000061372ca */ /* 0x002fda00000e0000 */
[----:B------:R-:W-:-:S07]  /*4e70*/  ULOP3.LUT UR19, UR19, 0xffff, URZ, 0xc0, !UPT ;  /* 0x0000ffff13137892 */ /* 0x000fce000f8ec0ff */
[----:B------:R-:W-:Y:S01]  /*4e80*/  @!UP0 UMOV UR19, 0xffffffff ;  /* 0xffffffff00138882 */ /* 0x000fe20000000000 */
[----:B------:R-:W-:Y:S05]  /*4e90*/  RET.REL.NODEC R4 `(_ZN9deep_gemm24sm100_fp8_gemm_1d1d_implILN4cute4UMMA5MajorE0ELS3_0ELj0ELj24576ELj1536ELj32ELj192ELj128ELj1ELj128ELj128ELj128ELj7ELj128ELj128ELj1ELb0ELj128ELNS_8GemmTypeE0ELb0EN7cutlass10bfloat16_tENS_16EpilogueIdentityEEEvPijjj14CUtensorMap_stS9_S9_S9_S9_) ;  /* 0xffffffb004587950 */ /* 0x000fea0003c3ffff */
.L_x_85:
[----:B------:R-:W-:-:S00]  /*4ea0*/  BRA `(.L_x_85) ;  /* 0xfffffffc00fc7947 */ /* 0x000fc0000383ffff */
[----:B------:R-:W-:-:S00]  /*4eb0*/  NOP ;  /* 0x0000000000007918 */ /* 0x000fc00000000000 */
        /* <DEDUP_REMOVED lines=12> */
.L_x_89:


//--------------------- .nv.shared._ZN9deep_gemm24sm100_fp8_gemm_1d1d_implILN4cute4UMMA5MajorE0ELS3_0ELj0ELj24576ELj1536ELj32ELj192ELj128ELj1ELj128ELj128ELj128ELj7ELj128ELj128ELj1ELb0ELj128ELNS_8GemmTypeE0ELb0EN7cutlass10bfloat16_tENS_16EpilogueIdentityEEEvPijjj14CUtensorMap_stS9_S9_S9_S9_ --------------------------
	.section	.nv.shared._ZN9deep_gemm24sm100_fp8_gemm_1d1d_implILN4cute4UMMA5MajorE0ELS3_0ELj0ELj24576ELj1536ELj32ELj192ELj128ELj1ELj128ELj128ELj128ELj7ELj128ELj128ELj1ELb0ELj128ELNS_8GemmTypeE0ELb0EN7cutlass10bfloat16_tENS_16EpilogueIdentityEEEvPijjj14CUtensorMap_stS9_S9_S9_S9_,"aw",@nobits
	.sectionflags	@""
	.align	1024
	.zero		1024


//--------------------- .nv.shared.reserved.0     --------------------------
	.section	.nv.shared.reserved.0,"aw",@nobits
	.align	8
	.weak		__nv_reservedSMEM_offset_0_alias
	.size		__nv_reservedSMEM_offset_0_alias, 0, 64
	.other		__nv_reservedSMEM_offset_0_alias,@"STO_CUDA_RESERVED_SHARED STV_DEFAULT"
__nv_reservedSMEM_offset_0_alias:
	.zero		0
.nv.shared.reserved.0:
	.zero		64
	.weak		__nv_reservedSMEM_allocation_phase
	.type		__nv_reservedSMEM_allocation_phase,@object
	.size		__nv_reservedSMEM_allocation_phase,(.L_0 - __nv_reservedSMEM_allocation_phase)
__nv_reservedSMEM_allocation_phase:
	.zero		1
.L_0:
	.zero		7
	.weak		__nv_reservedSMEM_devtool_atexit_pc
	.type		__nv_reservedSMEM_devtool_atexit_pc,@object
	.size		__nv_reservedSMEM_devtool_atexit_pc,(__nv_reservedSMEM_allocation_mask - __nv_reservedSMEM_devtool_atexit_pc)
__nv_reservedSMEM_devtool_atexit_pc:
	.zero		8
	.weak		__nv_reservedSMEM_allocation_mask
	.type		__nv_reservedSMEM_allocation_mask,@object
	.size		__nv_reservedSMEM_allocation_mask,(.L_2 - __nv_reservedSMEM_allocation_mask)
__nv_reservedSMEM_allocation_mask:
	.zero		4
.L_2:


//--------------------- .nv.global                --------------------------
	.section	.nv.global,"aw",@nobits
.nv.global:
	.type		_ZN45_INTERNAL_8a61ec33_9_kernel_cu_bfd8de72_944364cute1_E,@object
	.size		_ZN45_INTERNAL_8a61ec33_9_kernel_cu_bfd8de72_944364cute1_E,(_ZN45_INTERNAL_8a61ec33_9_kernel_cu_bfd8de72_944364cuda3std3__45__cpo6cbeginE - _ZN45_INTERNAL_8a61ec33_9_kernel_cu_bfd8de72_944364cute1_E)
_ZN45_INTERNAL_8a61ec33_9_kernel_cu_bfd8de72_944364cute1_E:
	.zero		1
	.type		_ZN45_INTERNAL_8a61ec33_9_kernel_cu_bfd8de72_944364cuda3std3__45__cpo6cbeginE,@object
	.size		_ZN45_INTERNAL_8a61ec33_9_kernel_cu_bfd8de72_944364cuda3std3__45__cpo6cbeginE,(_ZN45_INTERNAL_8a61ec33_9_kernel_cu_bfd8de72_944364cuda3std3__48in_placeE - _ZN45_INTERNAL_8a61ec33_9_kernel_cu_bfd8de72_944364cuda3std3__45__cpo6cbeginE)
_ZN45_INTERNAL_8a61ec33_9_kernel_cu_bfd8de72_944364cuda3std3__45__cpo6cbeginE:
	.zero		1
	.type		_ZN45_INTERNAL_8a61ec33_9_kernel_cu_bfd8de72_944364cuda3std3__48in_placeE,@object
	.size		_ZN45_INTERNAL_8a61ec33_9_kernel_cu_bfd8de72_944364cuda3std3__48in_placeE,(_ZN45_INTERNAL_8a61ec33_9_kernel_cu_bfd8de72_944364cuda3std6ranges3__45__cpo9iter_moveE - _ZN45_INTERNAL_8a61ec33_9_kernel_cu_bfd8de72_944364cuda3std3__48in_placeE)
_ZN45_INTERNAL_8a61ec33_9_kernel_cu_bfd8de72_944364cuda3std3__48in_placeE:
	.zero		1
	.type		_ZN45_INTERNAL_8a61ec33_9_kernel_cu_bfd8de72_944364cuda3std6ranges3__45__cpo9iter_moveE,@object
	.size		_ZN45_INTERNAL_8a61ec33_9_kernel_cu_bfd8de72_944364cuda3std6ranges3__45__cpo9iter_moveE,(_ZN45_INTERNAL_8a61ec33_9_kernel_cu_bfd8de72_944364cuda3std3__45__cpo5beginE - _ZN45_INTERNAL_8a61ec33_9_kernel_cu_bfd8de72_944364cuda3std6ranges3__45__cpo9iter_moveE)
_ZN45_INTERNAL_8a61ec33_9_kernel_cu_bfd8de72_944364cuda3std6ranges3__45__cpo9iter_moveE:
	.zero		1
	.type		_ZN45_INTERNAL_8a61ec33_9_kernel_cu_bfd8de72_944364cuda3std3__45__cpo5beginE,@object
	.size		_ZN45_INTERNAL_8a61ec33_9_kernel_cu_bfd8de72_944364cuda3std3__45__cpo5beginE,(_ZN45_INTERNAL_8a61ec33_9_kernel_cu_bfd8de72_944364cuda3std3__447_GLOBAL__N__8a61ec33_9_kernel_cu_bfd8de72_944366ignoreE - _ZN45_INTERNAL_8a61ec33_9_kernel_cu_bfd8de72_944364cuda3std3__45__cpo5beginE)
_ZN45_INTERNAL_8a61ec33_9_kernel_cu_bfd8de72_944364cuda3std3__45__cpo5beginE:
	.zero		1
	.type		_ZN45_INTERNAL_8a61ec33_9_kernel_cu_bfd8de72_944364cuda3std3__447_GLOBAL__N__8a61ec33_9_kernel_cu_bfd8de72_944366ignoreE,@object
	.size		_ZN45_INTERNAL_8a61ec33_9_kernel_cu_bfd8de72_944364cuda3std3__447_GLOBAL__N__8a61ec33_9_kernel_cu_bfd8de72_944366ignoreE,(_ZN45_INTERNAL_8a61ec33_9_kernel_cu_bfd8de72_944364cute7productE - _ZN45_INTERNAL_8a61ec33_9_kernel_cu_bfd8de72_944364cuda3std3__447_GLOBAL__N__8a61ec33_9_kernel_cu_bfd8de72_944366ignoreE)
_ZN45_INTERNAL_8a61ec33_9_kernel_cu_bfd8de72_944364cuda3std3__447_GLOBAL__N__8a61ec33_9_kernel_cu_bfd8de72_944366ignoreE:
	.zero		1
	.type		_ZN45_INTERNAL_8a61ec33_9_kernel_cu_bfd8de72_944364cute7productE,@object
	.size		_ZN45_INTERNAL_8a61ec33_9_kernel_cu_bfd8de72_944364cute7productE,(_ZN45_INTERNAL_8a61ec33_9_kernel_cu_bfd8de72_944364cuda3std3__45__cpo3endE - _ZN45_INTERNAL_8a61ec33_9_kernel_cu_bfd8de72_944364cute7productE)
_ZN45_INTERNAL_8a61ec33_9_kernel_cu_bfd8de72_944364cute7productE:
	.zero		1
	.type		_ZN45_INTERNAL_8a61ec33_9_kernel_cu_bfd8de72_944364cuda3std3__45__cpo3endE,@object
	.size		_ZN45_INTERNAL_8a61ec33_9_kernel_cu_bfd8de72_944364cuda3std3__45__cpo3endE,(_ZN45_INTERNAL_8a61ec33_9_kernel_cu_bfd8de72_944364cuda3std3__419piecewise_constructE - _ZN45_INTERNAL_8a61ec33_9_kernel_cu_bfd8de72_944364cuda3std3__45__cpo3endE)
_ZN45_INTERNAL_8a61ec33_9_kernel_cu_bfd8de72_944364cuda3std3__45__cpo3endE:
	.zero		1
	.type		_ZN45_INTERNAL_8a61ec33_9_kernel_cu_bfd8de72_944364cuda3std3__419piecewise_constructE,@object
	.size		_ZN45_INTERNAL_8a61ec33_9_kernel_cu_bfd8de72_944364cuda3std3__419piecewise_constructE,(_ZN45_INTERNAL_8a61ec33_9_kernel_cu_bfd8de72_944364cuda3std3__45__cpo4cendE - _ZN45_INTERNAL_8a61ec33_9_kernel_cu_bfd8de72_944364cuda3std3__419piecewise_constructE)
_ZN45_INTERNAL_8a61ec33_9_kernel_cu_bfd8de72_944364cuda3std3__419piecewise_constructE:
	.zero		1
	.type		_ZN45_INTERNAL_8a61ec33_9_kernel_cu_bfd8de72_944364cuda3std3__45__cpo4cendE,@object
	.size		_ZN45_INTERNAL_8a61ec33_9_kernel_cu_bfd8de72_944364cuda3std3__45__cpo4cendE,(_ZN45_INTERNAL_8a61ec33_9_kernel_cu_bfd8de72_944364cuda3std6ranges3__45__cpo4swapE - _ZN45_INTERNAL_8a61ec33_9_kernel_cu_bfd8de72_944364cuda3std3__45__cpo4cendE)
_ZN45_INTERNAL_8a61ec33_9_kernel_cu_bfd8de72_944364cuda3std3__45__cpo4cendE:
	.zero		1
	.type		_ZN45_INTERNAL_8a61ec33_9_kernel_cu_bfd8de72_944364cuda3std6ranges3__45__cpo4swapE,@object
	.size		_ZN45_INTERNAL_8a61ec33_9_kernel_cu_bfd8de72_944364cuda3std6ranges3__45__cpo4swapE,(.L_10 - _ZN45_INTERNAL_8a61ec33_9_kernel_cu_bfd8de72_944364cuda3std6ranges3__45__cpo4swapE)
_ZN45_INTERNAL_8a61ec33_9_kernel_cu_bfd8de72_944364cuda3std6ranges3__45__cpo4swapE:
	.zero		1
.L_10:


//--------------------- .nv.constant0._ZN9deep_gemm24sm100_fp8_gemm_1d1d_implILN4cute4UMMA5MajorE0ELS3_0ELj0ELj24576ELj1536ELj32ELj192ELj128ELj1ELj128ELj128ELj128ELj7ELj128ELj128ELj1ELb0ELj128ELNS_8GemmTypeE0ELb0EN7cutlass10bfloat16_tENS_16EpilogueIdentityEEEvPijjj14CUtensorMap_stS9_S9_S9_S9_ --------------------------
	.section	.nv.constant0._ZN9deep_gemm24sm100_fp8_gemm_1d1d_implILN4cute4UMMA5MajorE0ELS3_0ELj0ELj24576ELj1536ELj32ELj192ELj128ELj1ELj128ELj128ELj128ELj7ELj128ELj128ELj1ELb0ELj128ELNS_8GemmTypeE0ELb0EN7cutlass10bfloat16_tENS_16EpilogueIdentityEEEvPijjj14CUtensorMap_stS9_S9_S9_S9_,"a",@progbits
	.sectionflags	@""
	.align	4
.nv.constant0._ZN9deep_gemm24sm100_fp8_gemm_1d1d_implILN4cute4UMMA5MajorE0ELS3_0ELj0ELj24576ELj1536ELj32ELj192ELj128ELj1ELj128ELj128ELj128ELj7ELj128ELj128ELj1ELb0ELj128ELNS_8GemmTypeE0ELb0EN7cutlass10bfloat16_tENS_16EpilogueIdentityEEEvPijjj14CUtensorMap_stS9_S9_S9_S9_:
	.zero		1600


//--------------------- SYMBOLS --------------------------

	.type		.nv.reservedSmem.offset0,@object
	.size		.nv.reservedSmem.offset0,0x4
	.type		.nv.reservedSmem.cap,@object
	.size		.nv.reservedSmem.cap,0x4
